// auto-generated by cutlass_sweep.gemm — config: {"arch": "sm_90", "cluster_m": 1, "cluster_n": 1, "dtype": "fp16", "stages": 5, "tile_k": 128, "tile_m": 256, "tile_n": 128}
#include "cutlass/cutlass.h"
#include "cutlass/gemm/collective/collective_builder.hpp"
#include "cutlass/gemm/device/gemm_universal_adapter.h"
#include "cutlass/gemm/kernel/gemm_universal.hpp"
#include "cutlass/epilogue/collective/collective_builder.hpp"

using ElemA = cutlass::half_t;
using ElemB = cutlass::half_t;
using ElemCD = cutlass::half_t;
using Acc  = float;
using TileShape    = cute::Shape<cute::_256, cute::_128, cute::_128>;
using ClusterShape = cute::Shape<cute::_1, cute::_1, cute::_1>;

using CollectiveEpilogue = typename cutlass::epilogue::collective::CollectiveBuilder<
    cutlass::arch::Sm90, cutlass::arch::OpClassTensorOp,
    TileShape, ClusterShape,
    cutlass::epilogue::collective::EpilogueTileAuto,
    Acc, Acc,
    ElemCD, cutlass::layout::RowMajor, 128 / cutlass::sizeof_bits<ElemCD>::value,
    ElemCD, cutlass::layout::RowMajor, 128 / cutlass::sizeof_bits<ElemCD>::value,
    cutlass::epilogue::collective::EpilogueScheduleAuto
  >::CollectiveOp;

using CollectiveMainloop = typename cutlass::gemm::collective::CollectiveBuilder<
    cutlass::arch::Sm90, cutlass::arch::OpClassTensorOp,
    ElemA, cutlass::layout::RowMajor, 128 / cutlass::sizeof_bits<ElemA>::value,
    ElemB, cutlass::layout::ColumnMajor, 128 / cutlass::sizeof_bits<ElemB>::value,
    Acc,
    TileShape, ClusterShape,
    cutlass::gemm::collective::StageCount<5>,
    cutlass::gemm::collective::KernelScheduleAuto
  >::CollectiveOp;

using GemmKernel = cutlass::gemm::kernel::GemmUniversal<
    cute::Shape<int,int,int,int>,
    CollectiveMainloop,
    CollectiveEpilogue
>;
using Gemm = cutlass::gemm::device::GemmUniversalAdapter<GemmKernel>;

// Force the device kernel symbol into the cubin without needing a host main.
auto* _anchor = &cutlass::device_kernel<GemmKernel>;


// ===== COMPILED SASS (sm_90a) =====

	.target	sm_90a

	.elftype	@"ET_EXEC"


//--------------------- .note.nv.tkinfo           --------------------------
	.section	.note.nv.tkinfo,"",@"SHT_NOTE"
	.sectionflags	@"SHF_NOTE_NV_TKINFO"
	.tkinfo
        /*0018*/ 	.word	0x00000002
        /*0030*/ 	.string	""
        /*0030*/ 	.string	"ptxas"
        /*0030*/ 	.string	"Cuda compilation tools, release 13.0, V13.0.88"
        /*0030*/ 	.string	"Build cuda_13.0.r13.0/compiler.36424714_0"
        /*0030*/ 	.string	"-arch sm_90a -m 64 "



//--------------------- .note.nv.cuinfo           --------------------------
	.section	.note.nv.cuinfo,"",@"SHT_NOTE"
	.sectionflags	@"SHF_NOTE_NV_CUINFO"
        /*0018*/ 	.short	0x0002
        /*001a*/ 	.short	0x005a
        /*001c*/ 	.short	0x0082
	.zero		2


//--------------------- .nv.info                  --------------------------
	.section	.nv.info,"",@"SHT_CUDA_INFO"
	.align	4


	//----- nvinfo : EIATTR_REGCOUNT
	.align		4
        /*0000*/ 	.byte	0x04, 0x2f
        /*0002*/ 	.short	(.L_15 - .L_14)
	.align		4
.L_14:
        /*0004*/ 	.word	index@(_ZN7cutlass13device_kernelINS_4gemm6kernel13GemmUniversalIN4cute5tupleIJiiiiEEENS1_10collective13CollectiveMmaINS1_34MainloopSm90TmaGmmaWarpSpecializedILi5ENS5_IJNS4_1CILi1EEESB_SB_EEENS1_35KernelTmaWarpSpecializedCooperativeEEENS5_IJNSA_ILi256EEENSA_ILi128EEESG_EEENS_6half_tENS5_IJlSB_lEEESI_SJ_NS4_8TiledMMAINS4_8MMA_AtomIJNS4_4SM904GMMA26MMA_64x128x16_F32F16F16_SSILNSN_5MajorE0ELSP_0ELNSN_7ScaleInE1ELSQ_1EEEEEENS4_6LayoutINS5_IJNSA_ILi2EEESB_SB_EEENS5_IJSB_NSA_ILi0EEESW_EEEEENS5_IJNS4_10UnderscoreESZ_SZ_EEEEENS4_13SM90_TMA_LOADENS4_14ComposedLayoutINS4_7SwizzleILi3ELi4ELi3EEENS4_18smem_ptr_flag_bitsILi16EEENST_INS5_IJNSA_ILi8EEENSA_ILi64EEEEEENS5_IJS19_SB_EEEEEEEvNS4_8identityES12_S1D_vS1E_EENS_8epilogue10collective6detail29Sm90TmaWarpSpecializedAdapterINS1H_15DefaultEpilogueISI_SJ_SJ_NS1G_6thread17LinearCombinationISI_Li1EffLNS1L_9ScaleType4KindE0ELNS_15FloatRoundStyleE2ESI_EENS1_15EpilogueDefaultEEEEEvvEEEEvNT_6ParamsE)
        /*0008*/ 	.word	0x000000a8


	//----- nvinfo : EIATTR_FRAME_SIZE
	.align		4
.L_15:
        /*000c*/ 	.byte	0x04, 0x11
        /*000e*/ 	.short	(.L_17 - .L_16)
	.align		4
.L_16:
        /*0010*/ 	.word	index@(_ZN7cutlass13device_kernelINS_4gemm6kernel13GemmUniversalIN4cute5tupleIJiiiiEEENS1_10collective13CollectiveMmaINS1_34MainloopSm90TmaGmmaWarpSpecializedILi5ENS5_IJNS4_1CILi1EEESB_SB_EEENS1_35KernelTmaWarpSpecializedCooperativeEEENS5_IJNSA_ILi256EEENSA_ILi128EEESG_EEENS_6half_tENS5_IJlSB_lEEESI_SJ_NS4_8TiledMMAINS4_8MMA_AtomIJNS4_4SM904GMMA26MMA_64x128x16_F32F16F16_SSILNSN_5MajorE0ELSP_0ELNSN_7ScaleInE1ELSQ_1EEEEEENS4_6LayoutINS5_IJNSA_ILi2EEESB_SB_EEENS5_IJSB_NSA_ILi0EEESW_EEEEENS5_IJNS4_10UnderscoreESZ_SZ_EEEEENS4_13SM90_TMA_LOADENS4_14ComposedLayoutINS4_7SwizzleILi3ELi4ELi3EEENS4_18smem_ptr_flag_bitsILi16EEENST_INS5_IJNSA_ILi8EEENSA_ILi64EEEEEENS5_IJS19_SB_EEEEEEEvNS4_8identityES12_S1D_vS1E_EENS_8epilogue10collective6detail29Sm90TmaWarpSpecializedAdapterINS1H_15DefaultEpilogueISI_SJ_SJ_NS1G_6thread17LinearCombinationISI_Li1EffLNS1L_9ScaleType4KindE0ELNS_15FloatRoundStyleE2ESI_EENS1_15EpilogueDefaultEEEEEvvEEEEvNT_6ParamsE)
        /*0014*/ 	.word	0x00000000


	//----- nvinfo : EIATTR_MIN_STACK_SIZE
	.align		4
.L_17:
        /*0018*/ 	.byte	0x04, 0x12
        /*001a*/ 	.short	(.L_19 - .L_18)
	.align		4
.L_18:
        /*001c*/ 	.word	index@(_ZN7cutlass13device_kernelINS_4gemm6kernel13GemmUniversalIN4cute5tupleIJiiiiEEENS1_10collective13CollectiveMmaINS1_34MainloopSm90TmaGmmaWarpSpecializedILi5ENS5_IJNS4_1CILi1EEESB_SB_EEENS1_35KernelTmaWarpSpecializedCooperativeEEENS5_IJNSA_ILi256EEENSA_ILi128EEESG_EEENS_6half_tENS5_IJlSB_lEEESI_SJ_NS4_8TiledMMAINS4_8MMA_AtomIJNS4_4SM904GMMA26MMA_64x128x16_F32F16F16_SSILNSN_5MajorE0ELSP_0ELNSN_7ScaleInE1ELSQ_1EEEEEENS4_6LayoutINS5_IJNSA_ILi2EEESB_SB_EEENS5_IJSB_NSA_ILi0EEESW_EEEEENS5_IJNS4_10UnderscoreESZ_SZ_EEEEENS4_13SM90_TMA_LOADENS4_14ComposedLayoutINS4_7SwizzleILi3ELi4ELi3EEENS4_18smem_ptr_flag_bitsILi16EEENST_INS5_IJNSA_ILi8EEENSA_ILi64EEEEEENS5_IJS19_SB_EEEEEEEvNS4_8identityES12_S1D_vS1E_EENS_8epilogue10collective6detail29Sm90TmaWarpSpecializedAdapterINS1H_15DefaultEpilogueISI_SJ_SJ_NS1G_6thread17LinearCombinationISI_Li1EffLNS1L_9ScaleType4KindE0ELNS_15FloatRoundStyleE2ESI_EENS1_15EpilogueDefaultEEEEEvvEEEEvNT_6ParamsE)
        /*0020*/ 	.word	0x00000000
.L_19:


//--------------------- .nv.compat                --------------------------
	.section	.nv.compat,"",@"SHT_CUDA_COMPAT_INFO"
	.align	4
        /*0000*/ 	.byte	0x02, 0x09, 0x01, 0x00, 0x02, 0x02, 0x04, 0x00, 0x02, 0x05, 0x05, 0x00, 0x03, 0x07, 0x01, 0x01
        /*0010*/ 	.byte	0x02, 0x03, 0x01, 0x00, 0x02, 0x06, 0x01, 0x00, 0x04, 0x0b, 0x08, 0x00, 0x00, 0x00, 0x00, 0x00
        /*0020*/ 	.byte	0x00, 0x00, 0x00, 0x00


//--------------------- .nv.info._ZN7cutlass13device_kernelINS_4gemm6kernel13GemmUniversalIN4cute5tupleIJiiiiEEENS1_10collective13CollectiveMmaINS1_34MainloopSm90TmaGmmaWarpSpecializedILi5ENS5_IJNS4_1CILi1EEESB_SB_EEENS1_35KernelTmaWarpSpecializedCooperativeEEENS5_IJNSA_ILi256EEENSA_ILi128EEESG_EEENS_6half_tENS5_IJlSB_lEEESI_SJ_NS4_8TiledMMAINS4_8MMA_AtomIJNS4_4SM904GMMA26MMA_64x128x16_F32F16F16_SSILNSN_5MajorE0ELSP_0ELNSN_7ScaleInE1ELSQ_1EEEEEENS4_6LayoutINS5_IJNSA_ILi2EEESB_SB_EEENS5_IJSB_NSA_ILi0EEESW_EEEEENS5_IJNS4_10UnderscoreESZ_SZ_EEEEENS4_13SM90_TMA_LOADENS4_14ComposedLayoutINS4_7SwizzleILi3ELi4ELi3EEENS4_18smem_ptr_flag_bitsILi16EEENST_INS5_IJNSA_ILi8EEENSA_ILi64EEEEEENS5_IJS19_SB_EEEEEEEvNS4_8identityES12_S1D_vS1E_EENS_8epilogue10collective6detail29Sm90TmaWarpSpecializedAdapterINS1H_15DefaultEpilogueISI_SJ_SJ_NS1G_6thread17LinearCombinationISI_Li1EffLNS1L_9ScaleType4KindE0ELNS_15FloatRoundStyleE2ESI_EENS1_15EpilogueDefaultEEEEEvvEEEEvNT_6ParamsE --------------------------
	.section	.nv.info._ZN7cutlass13device_kernelINS_4gemm6kernel13GemmUniversalIN4cute5tupleIJiiiiEEENS1_10collective13CollectiveMmaINS1_34MainloopSm90TmaGmmaWarpSpecializedILi5ENS5_IJNS4_1CILi1EEESB_SB_EEENS1_35KernelTmaWarpSpecializedCooperativeEEENS5_IJNSA_ILi256EEENSA_ILi128EEESG_EEENS_6half_tENS5_IJlSB_lEEESI_SJ_NS4_8TiledMMAINS4_8MMA_AtomIJNS4_4SM904GMMA26MMA_64x128x16_F32F16F16_SSILNSN_5MajorE0ELSP_0ELNSN_7ScaleInE1ELSQ_1EEEEEENS4_6LayoutINS5_IJNSA_ILi2EEESB_SB_EEENS5_IJSB_NSA_ILi0EEESW_EEEEENS5_IJNS4_10UnderscoreESZ_SZ_EEEEENS4_13SM90_TMA_LOADENS4_14ComposedLayoutINS4_7SwizzleILi3ELi4ELi3EEENS4_18smem_ptr_flag_bitsILi16EEENST_INS5_IJNSA_ILi8EEENSA_ILi64EEEEEENS5_IJS19_SB_EEEEEEEvNS4_8identityES12_S1D_vS1E_EENS_8epilogue10collective6detail29Sm90TmaWarpSpecializedAdapterINS1H_15DefaultEpilogueISI_SJ_SJ_NS1G_6thread17LinearCombinationISI_Li1EffLNS1L_9ScaleType4KindE0ELNS_15FloatRoundStyleE2ESI_EENS1_15EpilogueDefaultEEEEEvvEEEEvNT_6ParamsE,"",@"SHT_CUDA_INFO"
	.sectionflags	@""
	.align	4


	//----- nvinfo : EIATTR_CUDA_API_VERSION
	.align		4
        /*0000*/ 	.byte	0x04, 0x37
        /*0002*/ 	.short	(.L_21 - .L_20)
.L_20:
        /*0004*/ 	.word	0x00000082


	//----- nvinfo : EIATTR_KPARAM_INFO
	.align		4
.L_21:
        /*0008*/ 	.byte	0x04, 0x17
        /*000a*/ 	.short	(.L_23 - .L_22)
.L_22:
        /*000c*/ 	.word	0x00000000
        /*0010*/ 	.short	0x0000
        /*0012*/ 	.short	0x0070
        /*0014*/ 	.byte	0x00, 0xf0, 0x01, 0x10


	//----- nvinfo : EIATTR_SPARSE_MMA_MASK
	.align		4
.L_23:
        /*0018*/ 	.byte	0x03, 0x50
        /*001a*/ 	.short	0x0000


	//----- nvinfo : EIATTR_MAXREG_COUNT
	.align		4
        /*001c*/ 	.byte	0x03, 0x1b
        /*001e*/ 	.short	0x00a8


	//----- nvinfo : EIATTR_NUM_BARRIERS
	.align		4
        /*0020*/ 	.byte	0x02, 0x4c
        /*0022*/ 	.byte	0x01
	.zero		1


	//----- nvinfo : EIATTR_EXTERNS
	.align		4
        /*0024*/ 	.byte	0x04, 0x0f
        /*0026*/ 	.short	(.L_25 - .L_24)


	//   ....[0]....
	.align		4
.L_24:
        /*0028*/ 	.word	index@(__assertfail)


	//----- nvinfo : EIATTR_MERCURY_ISA_VERSION
	.align		4
.L_25:
        /*002c*/ 	.byte	0x03, 0x5f
        /*002e*/ 	.short	0x0101


	//----- nvinfo : EIATTR_INT_WARP_WIDE_INSTR_OFFSETS
	.align		4
        /*0030*/ 	.byte	0x04, 0x31
        /*0032*/ 	.short	(.L_27 - .L_26)


	//   ....[0]....
.L_26:
        /*0034*/ 	.word	0x000003d0


	//   ....[1]....
        /*0038*/ 	.word	0x00000400


	//   ....[2]....
        /*003c*/ 	.word	0x000004e0


	//----- nvinfo : EIATTR_COOP_GROUP_MASK_REGIDS
	.align		4
.L_27:
        /*0040*/ 	.byte	0x04, 0x29
        /*0042*/ 	.short	(.L_29 - .L_28)


	//   ....[0]....
.L_28:
        /*0044*/ 	.word	0xffffffff


	//   ....[1]....
        /*0048*/ 	.word	0xffffffff


	//   ....[2]....
        /*004c*/ 	.word	0xffffffff


	//   ....[3]....
        /*0050*/ 	.word	0xffffffff


	//   ....[4]....
        /*0054*/ 	.word	0xffffffff


	//----- nvinfo : EIATTR_COOP_GROUP_INSTR_OFFSETS
	.align		4
.L_29:
        /*0058*/ 	.byte	0x04, 0x28
        /*005a*/ 	.short	(.L_31 - .L_30)


	//   ....[0]....
.L_30:
        /*005c*/ 	.word	0x00000060


	//   ....[1]....
        /*0060*/ 	.word	0x00000070


	//   ....[2]....
        /*0064*/ 	.word	0x00000130


	//   ....[3]....
        /*0068*/ 	.word	0x000002e0


	//   ....[4]....
        /*006c*/ 	.word	0x00000f90


	//----- nvinfo : EIATTR_REG_RECONFIG
	.align		4
.L_31:
        /*0070*/ 	.byte	0x01, 0x54
	.zero		2


	//----- nvinfo : EIATTR_SYSCALL_OFFSETS
	.align		4
        /*0074*/ 	.byte	0x04, 0x46
        /*0076*/ 	.short	(.L_33 - .L_32)


	//   ....[0]....
.L_32:
        /*0078*/ 	.word	0x00001150


	//----- nvinfo : EIATTR_MBARRIER_INSTR_OFFSETS
	.align		4
.L_33:
        /*007c*/ 	.byte	0x04, 0x39
        /*007e*/ 	.short	(.L_35 - .L_34)


	//   ....[0]....
.L_34:
        /*0080*/ 	.word	0x00000230
        /*0084*/ 	.word	0x000000ff
        /*0088*/ 	.word	0x00000000
        /*008c*/ 	.short	0x0100
        /*008e*/ 	.byte	0x08
	.zero		1


	//   ....[1]....
        /*0090*/ 	.word	0x00000240
        /*0094*/ 	.word	0x000000ff
        /*0098*/ 	.word	0x00000028
        /*009c*/ 	.short	0x0100
        /*009e*/ 	.byte	0x08
	.zero		1


	//   ....[2]....
        /*00a0*/ 	.word	0x00000250
        /*00a4*/ 	.word	0x000000ff
        /*00a8*/ 	.word	0x00000008
        /*00ac*/ 	.short	0x0100
        /*00ae*/ 	.byte	0x08
	.zero		1


	//   ....[3]....
        /*00b0*/ 	.word	0x00000260
        /*00b4*/ 	.word	0x000000ff
        /*00b8*/ 	.word	0x00000030
        /*00bc*/ 	.short	0x0100
        /*00be*/ 	.byte	0x08
	.zero		1


	//   ....[4]....
        /*00c0*/ 	.word	0x00000270
        /*00c4*/ 	.word	0x000000ff
        /*00c8*/ 	.word	0x00000010
        /*00cc*/ 	.short	0x0100
        /*00ce*/ 	.byte	0x08
	.zero		1


	//   ....[5]....
        /*00d0*/ 	.word	0x00000280
        /*00d4*/ 	.word	0x000000ff
        /*00d8*/ 	.word	0x00000038
        /*00dc*/ 	.short	0x0100
        /*00de*/ 	.byte	0x08
	.zero		1


	//   ....[6]....
        /*00e0*/ 	.word	0x00000290
        /*00e4*/ 	.word	0x000000ff
        /*00e8*/ 	.word	0x00000018
        /*00ec*/ 	.short	0x0100
        /*00ee*/ 	.byte	0x08
	.zero		1


	//   ....[7]....
        /*00f0*/ 	.word	0x000002a0
        /*00f4*/ 	.word	0x000000ff
        /*00f8*/ 	.word	0x00000040
        /*00fc*/ 	.short	0x0100
        /*00fe*/ 	.byte	0x08
	.zero		1


	//   ....[8]....
        /*0100*/ 	.word	0x000002b0
        /*0104*/ 	.word	0x000000ff
        /*0108*/ 	.word	0x00000020
        /*010c*/ 	.short	0x0100
        /*010e*/ 	.byte	0x08
	.zero		1


	//   ....[9]....
        /*0110*/ 	.word	0x000002c0
        /*0114*/ 	.word	0x000000ff
        /*0118*/ 	.word	0x00000048
        /*011c*/ 	.short	0x0100
        /*011e*/ 	.byte	0x08
	.zero		1


	//   ....[10]....
        /*0120*/ 	.word	0x00000550
        /*0124*/ 	.word	0x000000ff
        /*0128*/ 	.word	0x00000060
        /*012c*/ 	.short	0x0100
        /*012e*/ 	.byte	0x06
	.zero		1


	//   ....[11]....
        /*0130*/ 	.word	0x000005b0
        /*0134*/ 	.word	0x000000ff
        /*0138*/ 	.word	0x00000068
        /*013c*/ 	.short	0x0100
        /*013e*/ 	.byte	0x06
	.zero		1


	//   ....[12]....
        /*0140*/ 	.word	0x000011d0
        /*0144*/ 	.word	0x00000003
        /*0148*/ 	.word	0x00000000
        /*014c*/ 	.short	0x010a
        /*014e*/ 	.byte	0x3f
	.zero		1


	//   ....[13]....
        /*0150*/ 	.word	0x00001210
        /*0154*/ 	.word	0x00000003
        /*0158*/ 	.word	0x00000000
        /*015c*/ 	.short	0x010a
        /*015e*/ 	.byte	0x3f
	.zero		1


	//   ....[14]....
        /*0160*/ 	.word	0x00001a00
        /*0164*/ 	.word	0x000000ff
        /*0168*/ 	.word	0x00000000
        /*016c*/ 	.short	0x010a
        /*016e*/ 	.byte	0x09
	.zero		1


	//   ....[15]....
        /*0170*/ 	.word	0x00001a40
        /*0174*/ 	.word	0x000000ff
        /*0178*/ 	.word	0x00000000
        /*017c*/ 	.short	0x010a
        /*017e*/ 	.byte	0x09
	.zero		1


	//   ....[16]....
        /*0180*/ 	.word	0x000020f0
        /*0184*/ 	.word	0x000000ff
        /*0188*/ 	.word	0x00000000
        /*018c*/ 	.short	0x0101
        /*018e*/ 	.byte	0x08
	.zero		1


	//   ....[17]....
        /*0190*/ 	.word	0x000022f0
        /*0194*/ 	.word	0x000000ff
        /*0198*/ 	.word	0x00000000
        /*019c*/ 	.short	0x0101
        /*019e*/ 	.byte	0x06
	.zero		1


	//   ....[18]....
        /*01a0*/ 	.word	0x0000bba0
        /*01a4*/ 	.word	0x0000000e
        /*01a8*/ 	.word	0x00000028
        /*01ac*/ 	.short	0x010a
        /*01ae*/ 	.byte	0x3f
	.zero		1


	//   ....[19]....
        /*01b0*/ 	.word	0x0000bfe0
        /*01b4*/ 	.word	0x00000006
        /*01b8*/ 	.word	0x00000068
        /*01bc*/ 	.short	0x0101
        /*01be*/ 	.byte	0x3f
	.zero		1


	//   ....[20]....
        /*01c0*/ 	.word	0x0000c710
        /*01c4*/ 	.word	0x00000007
        /*01c8*/ 	.word	0x00000000
        /*01cc*/ 	.short	0x010a
        /*01ce*/ 	.byte	0x3f
	.zero		1


	//   ....[21]....
        /*01d0*/ 	.word	0x0000c790
        /*01d4*/ 	.word	0x00000009
        /*01d8*/ 	.word	0x00000000
        /*01dc*/ 	.short	0x010a
        /*01de*/ 	.byte	0x3f
	.zero		1


	//   ....[22]....
        /*01e0*/ 	.word	0x0000c820
        /*01e4*/ 	.word	0x00000006
        /*01e8*/ 	.word	0x00000000
        /*01ec*/ 	.short	0x010a
        /*01ee*/ 	.byte	0x3f
	.zero		1


	//   ....[23]....
        /*01f0*/ 	.word	0x0000c8b0
        /*01f4*/ 	.word	0x00000009
        /*01f8*/ 	.word	0x00000000
        /*01fc*/ 	.short	0x010a
        /*01fe*/ 	.byte	0x3f
	.zero		1


	//   ....[24]....
        /*0200*/ 	.word	0x0000c940
        /*0204*/ 	.word	0x00000003
        /*0208*/ 	.word	0x00000000
        /*020c*/ 	.short	0x010a
        /*020e*/ 	.byte	0x3f
	.zero		1


	//   ....[25]....
        /*0210*/ 	.word	0x0000c9a0
        /*0214*/ 	.word	0x00000003
        /*0218*/ 	.word	0x00000000
        /*021c*/ 	.short	0x010a
        /*021e*/ 	.byte	0x3f
	.zero		1


	//   ....[26]....
        /*0220*/ 	.word	0x0000ca00
        /*0224*/ 	.word	0x00000004
        /*0228*/ 	.word	0x00000000
        /*022c*/ 	.short	0x010a
        /*022e*/ 	.byte	0x3f
	.zero		1


	//   ....[27]....
        /*0230*/ 	.word	0x0000cad0
        /*0234*/ 	.word	0x0000000e
        /*0238*/ 	.word	0x00000028
        /*023c*/ 	.short	0x010a
        /*023e*/ 	.byte	0x3f
	.zero		1


	//   ....[28]....
        /*0240*/ 	.word	0x0000cba0
        /*0244*/ 	.word	0x00000007
        /*0248*/ 	.word	0x00000000
        /*024c*/ 	.short	0x010a
        /*024e*/ 	.byte	0x3f
	.zero		1


	//   ....[29]....
        /*0250*/ 	.word	0x0000cbf0
        /*0254*/ 	.word	0x00000009
        /*0258*/ 	.word	0x00000000
        /*025c*/ 	.short	0x010a
        /*025e*/ 	.byte	0x3f
	.zero		1


	//   ....[30]....
        /*0260*/ 	.word	0x0000cc40
        /*0264*/ 	.word	0x00000006
        /*0268*/ 	.word	0x00000000
        /*026c*/ 	.short	0x010a
        /*026e*/ 	.byte	0x3f
	.zero		1


	//   ....[31]....
        /*0270*/ 	.word	0x0000cc90
        /*0274*/ 	.word	0x00000009
        /*0278*/ 	.word	0x00000000
        /*027c*/ 	.short	0x010a
        /*027e*/ 	.byte	0x3f
	.zero		1


	//----- nvinfo : EIATTR_NUM_MBARRIERS
	.align		4
.L_35:
        /*0280*/ 	.byte	0x03, 0x38
        /*0282*/ 	.short	0x000c


	//----- nvinfo : EIATTR_EXIT_INSTR_OFFSETS
	.align		4
        /*0284*/ 	.byte	0x04, 0x1c
        /*0286*/ 	.short	(.L_37 - .L_36)


	//   ....[0]....
.L_36:
        /*0288*/ 	.word	0x00000600


	//   ....[1]....
        /*028c*/ 	.word	0x00000ec0


	//   ....[2]....
        /*0290*/ 	.word	0x0000b210


	//   ....[3]....
        /*0294*/ 	.word	0x0000b840


	//   ....[4]....
        /*0298*/ 	.word	0x0000c990


	//----- nvinfo : EIATTR_MAX_THREADS
	.align		4
.L_37:
        /*029c*/ 	.byte	0x04, 0x05
        /*029e*/ 	.short	(.L_39 - .L_38)
.L_38:
        /*02a0*/ 	.word	0x00000180
        /*02a4*/ 	.word	0x00000001
        /*02a8*/ 	.word	0x00000001


	//----- nvinfo : EIATTR_CRS_STACK_SIZE
	.align		4
.L_39:
        /*02ac*/ 	.byte	0x04, 0x1e
        /*02ae*/ 	.short	(.L_41 - .L_40)
.L_40:
        /*02b0*/ 	.word	0x00000000


	//----- nvinfo : EIATTR_CBANK_PARAM_SIZE
	.align		4
.L_41:
        /*02b4*/ 	.byte	0x03, 0x19
        /*02b6*/ 	.short	0x0470


	//----- nvinfo : EIATTR_PARAM_CBANK
	.align		4
        /*02b8*/ 	.byte	0x04, 0x0a
        /*02ba*/ 	.short	(.L_43 - .L_42)
	.align		4
.L_42:
        /*02bc*/ 	.word	index@(.nv.constant0._ZN7cutlass13device_kernelINS_4gemm6kernel13GemmUniversalIN4cute5tupleIJiiiiEEENS1_10collective13CollectiveMmaINS1_34MainloopSm90TmaGmmaWarpSpecializedILi5ENS5_IJNS4_1CILi1EEESB_SB_EEENS1_35KernelTmaWarpSpecializedCooperativeEEENS5_IJNSA_ILi256EEENSA_ILi128EEESG_EEENS_6half_tENS5_IJlSB_lEEESI_SJ_NS4_8TiledMMAINS4_8MMA_AtomIJNS4_4SM904GMMA26MMA_64x128x16_F32F16F16_SSILNSN_5MajorE0ELSP_0ELNSN_7ScaleInE1ELSQ_1EEEEEENS4_6LayoutINS5_IJNSA_ILi2EEESB_SB_EEENS5_IJSB_NSA_ILi0EEESW_EEEEENS5_IJNS4_10UnderscoreESZ_SZ_EEEEENS4_13SM90_TMA_LOADENS4_14ComposedLayoutINS4_7SwizzleILi3ELi4ELi3EEENS4_18smem_ptr_flag_bitsILi16EEENST_INS5_IJNSA_ILi8EEENSA_ILi64EEEEEENS5_IJS19_SB_EEEEEEEvNS4_8identityES12_S1D_vS1E_EENS_8epilogue10collective6detail29Sm90TmaWarpSpecializedAdapterINS1H_15DefaultEpilogueISI_SJ_SJ_NS1G_6thread17LinearCombinationISI_Li1EffLNS1L_9ScaleType4KindE0ELNS_15FloatRoundStyleE2ESI_EENS1_15EpilogueDefaultEEEEEvvEEEEvNT_6ParamsE)
        /*02c0*/ 	.short	0x0210
        /*02c2*/ 	.short	0x0470


	//----- nvinfo : EIATTR_SW_WAR
	.align		4
.L_43:
        /*02c4*/ 	.byte	0x04, 0x36
        /*02c6*/ 	.short	(.L_45 - .L_44)
.L_44:
        /*02c8*/ 	.word	0x00000008
.L_45:


//--------------------- .nv.callgraph             --------------------------
	.section	.nv.callgraph,"",@"SHT_CUDA_CALLGRAPH"
	.align	4
	.sectionentsize	8
	.align		4
        /*0000*/ 	.word	0x00000000
	.align		4
        /*0004*/ 	.word	0xffffffff
	.align		4
        /*0008*/ 	.word	index@(_ZN7cutlass13device_kernelINS_4gemm6kernel13GemmUniversalIN4cute5tupleIJiiiiEEENS1_10collective13CollectiveMmaINS1_34MainloopSm90TmaGmmaWarpSpecializedILi5ENS5_IJNS4_1CILi1EEESB_SB_EEENS1_35KernelTmaWarpSpecializedCooperativeEEENS5_IJNSA_ILi256EEENSA_ILi128EEESG_EEENS_6half_tENS5_IJlSB_lEEESI_SJ_NS4_8TiledMMAINS4_8MMA_AtomIJNS4_4SM904GMMA26MMA_64x128x16_F32F16F16_SSILNSN_5MajorE0ELSP_0ELNSN_7ScaleInE1ELSQ_1EEEEEENS4_6LayoutINS5_IJNSA_ILi2EEESB_SB_EEENS5_IJSB_NSA_ILi0EEESW_EEEEENS5_IJNS4_10UnderscoreESZ_SZ_EEEEENS4_13SM90_TMA_LOADENS4_14ComposedLayoutINS4_7SwizzleILi3ELi4ELi3EEENS4_18smem_ptr_flag_bitsILi16EEENST_INS5_IJNSA_ILi8EEENSA_ILi64EEEEEENS5_IJS19_SB_EEEEEEEvNS4_8identityES12_S1D_vS1E_EENS_8epilogue10collective6detail29Sm90TmaWarpSpecializedAdapterINS1H_15DefaultEpilogueISI_SJ_SJ_NS1G_6thread17LinearCombinationISI_Li1EffLNS1L_9ScaleType4KindE0ELNS_15FloatRoundStyleE2ESI_EENS1_15EpilogueDefaultEEEEEvvEEEEvNT_6ParamsE)
	.align		4
        /*000c*/ 	.word	index@(__assertfail)
	.align		4
        /*0010*/ 	.word	0x00000000
	.align		4
        /*0014*/ 	.word	0xfffffffe
	.align		4
        /*0018*/ 	.word	0x00000000
	.align		4
        /*001c*/ 	.word	0xfffffffd
	.align		4
        /*0020*/ 	.word	0x00000000
	.align		4
        /*0024*/ 	.word	0xfffffffc


//--------------------- .nv.constant4             --------------------------
	.section	.nv.constant4,"a",@progbits
	.align	8
	.align		8
.nv.constant4:
        /*0000*/ 	.dword	__assertfail
	.align		8
        /*0008*/ 	.dword	__unnamed_1
	.align		8
        /*0010*/ 	.dword	_ZN39_INTERNAL_6a4ad456_4_k_cu_20a794b9_33044cuda3std3__45__cpo5beginE
	.align		8
        /*0018*/ 	.dword	_ZN39_INTERNAL_6a4ad456_4_k_cu_20a794b9_33044cuda3std3__45__cpo3endE
	.align		8
        /*0020*/ 	.dword	_ZN39_INTERNAL_6a4ad456_4_k_cu_20a794b9_33044cuda3std3__45__cpo6cbeginE
	.align		8
        /*0028*/ 	.dword	_ZN39_INTERNAL_6a4ad456_4_k_cu_20a794b9_33044cuda3std3__45__cpo4cendE
	.align		8
        /*0030*/ 	.dword	_ZN39_INTERNAL_6a4ad456_4_k_cu_20a794b9_33044cuda3std3__441_GLOBAL__N__6a4ad456_4_k_cu_20a794b9_33046ignoreE
	.align		8
        /*0038*/ 	.dword	_ZN39_INTERNAL_6a4ad456_4_k_cu_20a794b9_33044cuda3std3__419piecewise_constructE
	.align		8
        /*0040*/ 	.dword	_ZN39_INTERNAL_6a4ad456_4_k_cu_20a794b9_33044cuda3std3__48in_placeE
	.align		8
        /*0048*/ 	.dword	_ZN39_INTERNAL_6a4ad456_4_k_cu_20a794b9_33044cuda3std6ranges3__45__cpo4swapE
	.align		8
        /*0050*/ 	.dword	_ZN39_INTERNAL_6a4ad456_4_k_cu_20a794b9_33044cuda3std6ranges3__45__cpo9iter_moveE
	.align		8
        /*0058*/ 	.dword	_ZN39_INTERNAL_6a4ad456_4_k_cu_20a794b9_33044cute7productE
	.align		8
        /*0060*/ 	.dword	_ZN39_INTERNAL_6a4ad456_4_k_cu_20a794b9_33044cute1_E
	.align		8
        /*0068*/ 	.dword	$str$22
	.align		8
        /*0070*/ 	.dword	$str$23


//--------------------- .text._ZN7cutlass13device_kernelINS_4gemm6kernel13GemmUniversalIN4cute5tupleIJiiiiEEENS1_10collective13CollectiveMmaINS1_34MainloopSm90TmaGmmaWarpSpecializedILi5ENS5_IJNS4_1CILi1EEESB_SB_EEENS1_35KernelTmaWarpSpecializedCooperativeEEENS5_IJNSA_ILi256EEENSA_ILi128EEESG_EEENS_6half_tENS5_IJlSB_lEEESI_SJ_NS4_8TiledMMAINS4_8MMA_AtomIJNS4_4SM904GMMA26MMA_64x128x16_F32F16F16_SSILNSN_5MajorE0ELSP_0ELNSN_7ScaleInE1ELSQ_1EEEEEENS4_6LayoutINS5_IJNSA_ILi2EEESB_SB_EEENS5_IJSB_NSA_ILi0EEESW_EEEEENS5_IJNS4_10UnderscoreESZ_SZ_EEEEENS4_13SM90_TMA_LOADENS4_14ComposedLayoutINS4_7SwizzleILi3ELi4ELi3EEENS4_18smem_ptr_flag_bitsILi16EEENST_INS5_IJNSA_ILi8EEENSA_ILi64EEEEEENS5_IJS19_SB_EEEEEEEvNS4_8identityES12_S1D_vS1E_EENS_8epilogue10collective6detail29Sm90TmaWarpSpecializedAdapterINS1H_15DefaultEpilogueISI_SJ_SJ_NS1G_6thread17LinearCombinationISI_Li1EffLNS1L_9ScaleType4KindE0ELNS_15FloatRoundStyleE2ESI_EENS1_15EpilogueDefaultEEEEEvvEEEEvNT_6ParamsE --------------------------
	.section	.text._ZN7cutlass13device_kernelINS_4gemm6kernel13GemmUniversalIN4cute5tupleIJiiiiEEENS1_10collective13CollectiveMmaINS1_34MainloopSm90TmaGmmaWarpSpecializedILi5ENS5_IJNS4_1CILi1EEESB_SB_EEENS1_35KernelTmaWarpSpecializedCooperativeEEENS5_IJNSA_ILi256EEENSA_ILi128EEESG_EEENS_6half_tENS5_IJlSB_lEEESI_SJ_NS4_8TiledMMAINS4_8MMA_AtomIJNS4_4SM904GMMA26MMA_64x128x16_F32F16F16_SSILNSN_5MajorE0ELSP_0ELNSN_7ScaleInE1ELSQ_1EEEEEENS4_6LayoutINS5_IJNSA_ILi2EEESB_SB_EEENS5_IJSB_NSA_ILi0EEESW_EEEEENS5_IJNS4_10UnderscoreESZ_SZ_EEEEENS4_13SM90_TMA_LOADENS4_14ComposedLayoutINS4_7SwizzleILi3ELi4ELi3EEENS4_18smem_ptr_flag_bitsILi16EEENST_INS5_IJNSA_ILi8EEENSA_ILi64EEEEEENS5_IJS19_SB_EEEEEEEvNS4_8identityES12_S1D_vS1E_EENS_8epilogue10collective6detail29Sm90TmaWarpSpecializedAdapterINS1H_15DefaultEpilogueISI_SJ_SJ_NS1G_6thread17LinearCombinationISI_Li1EffLNS1L_9ScaleType4KindE0ELNS_15FloatRoundStyleE2ESI_EENS1_15EpilogueDefaultEEEEEvvEEEEvNT_6ParamsE,"ax",@progbits
	.align	128
.text._ZN7cutlass13device_kernelINS_4gemm6kernel13GemmUniversalIN4cute5tupleIJiiiiEEENS1_10collective13CollectiveMmaINS1_34MainloopSm90TmaGmmaWarpSpecializedILi5ENS5_IJNS4_1CILi1EEESB_SB_EEENS1_35KernelTmaWarpSpecializedCooperativeEEENS5_IJNSA_ILi256EEENSA_ILi128EEESG_EEENS_6half_tENS5_IJlSB_lEEESI_SJ_NS4_8TiledMMAINS4_8MMA_AtomIJNS4_4SM904GMMA26MMA_64x128x16_F32F16F16_SSILNSN_5MajorE0ELSP_0ELNSN_7ScaleInE1ELSQ_1EEEEEENS4_6LayoutINS5_IJNSA_ILi2EEESB_SB_EEENS5_IJSB_NSA_ILi0EEESW_EEEEENS5_IJNS4_10UnderscoreESZ_SZ_EEEEENS4_13SM90_TMA_LOADENS4_14ComposedLayoutINS4_7SwizzleILi3ELi4ELi3EEENS4_18smem_ptr_flag_bitsILi16EEENST_INS5_IJNSA_ILi8EEENSA_ILi64EEEEEENS5_IJS19_SB_EEEEEEEvNS4_8identityES12_S1D_vS1E_EENS_8epilogue10collective6detail29Sm90TmaWarpSpecializedAdapterINS1H_15DefaultEpilogueISI_SJ_SJ_NS1G_6thread17LinearCombinationISI_Li1EffLNS1L_9ScaleType4KindE0ELNS_15FloatRoundStyleE2ESI_EENS1_15EpilogueDefaultEEEEEvvEEEEvNT_6ParamsE:
        .type           _ZN7cutlass13device_kernelINS_4gemm6kernel13GemmUniversalIN4cute5tupleIJiiiiEEENS1_10collective13CollectiveMmaINS1_34MainloopSm90TmaGmmaWarpSpecializedILi5ENS5_IJNS4_1CILi1EEESB_SB_EEENS1_35KernelTmaWarpSpecializedCooperativeEEENS5_IJNSA_ILi256EEENSA_ILi128EEESG_EEENS_6half_tENS5_IJlSB_lEEESI_SJ_NS4_8TiledMMAINS4_8MMA_AtomIJNS4_4SM904GMMA26MMA_64x128x16_F32F16F16_SSILNSN_5MajorE0ELSP_0ELNSN_7ScaleInE1ELSQ_1EEEEEENS4_6LayoutINS5_IJNSA_ILi2EEESB_SB_EEENS5_IJSB_NSA_ILi0EEESW_EEEEENS5_IJNS4_10UnderscoreESZ_SZ_EEEEENS4_13SM90_TMA_LOADENS4_14ComposedLayoutINS4_7SwizzleILi3ELi4ELi3EEENS4_18smem_ptr_flag_bitsILi16EEENST_INS5_IJNSA_ILi8EEENSA_ILi64EEEEEENS5_IJS19_SB_EEEEEEEvNS4_8identityES12_S1D_vS1E_EENS_8epilogue10collective6detail29Sm90TmaWarpSpecializedAdapterINS1H_15DefaultEpilogueISI_SJ_SJ_NS1G_6thread17LinearCombinationISI_Li1EffLNS1L_9ScaleType4KindE0ELNS_15FloatRoundStyleE2ESI_EENS1_15EpilogueDefaultEEEEEvvEEEEvNT_6ParamsE,@function
        .size           _ZN7cutlass13device_kernelINS_4gemm6kernel13GemmUniversalIN4cute5tupleIJiiiiEEENS1_10collective13CollectiveMmaINS1_34MainloopSm90TmaGmmaWarpSpecializedILi5ENS5_IJNS4_1CILi1EEESB_SB_EEENS1_35KernelTmaWarpSpecializedCooperativeEEENS5_IJNSA_ILi256EEENSA_ILi128EEESG_EEENS_6half_tENS5_IJlSB_lEEESI_SJ_NS4_8TiledMMAINS4_8MMA_AtomIJNS4_4SM904GMMA26MMA_64x128x16_F32F16F16_SSILNSN_5MajorE0ELSP_0ELNSN_7ScaleInE1ELSQ_1EEEEEENS4_6LayoutINS5_IJNSA_ILi2EEESB_SB_EEENS5_IJSB_NSA_ILi0EEESW_EEEEENS5_IJNS4_10UnderscoreESZ_SZ_EEEEENS4_13SM90_TMA_LOADENS4_14ComposedLayoutINS4_7SwizzleILi3ELi4ELi3EEENS4_18smem_ptr_flag_bitsILi16EEENST_INS5_IJNSA_ILi8EEENSA_ILi64EEEEEENS5_IJS19_SB_EEEEEEEvNS4_8identityES12_S1D_vS1E_EENS_8epilogue10collective6detail29Sm90TmaWarpSpecializedAdapterINS1H_15DefaultEpilogueISI_SJ_SJ_NS1G_6thread17LinearCombinationISI_Li1EffLNS1L_9ScaleType4KindE0ELNS_15FloatRoundStyleE2ESI_EENS1_15EpilogueDefaultEEEEEvvEEEEvNT_6ParamsE,(.L_x_322 - _ZN7cutlass13device_kernelINS_4gemm6kernel13GemmUniversalIN4cute5tupleIJiiiiEEENS1_10collective13CollectiveMmaINS1_34MainloopSm90TmaGmmaWarpSpecializedILi5ENS5_IJNS4_1CILi1EEESB_SB_EEENS1_35KernelTmaWarpSpecializedCooperativeEEENS5_IJNSA_ILi256EEENSA_ILi128EEESG_EEENS_6half_tENS5_IJlSB_lEEESI_SJ_NS4_8TiledMMAINS4_8MMA_AtomIJNS4_4SM904GMMA26MMA_64x128x16_F32F16F16_SSILNSN_5MajorE0ELSP_0ELNSN_7ScaleInE1ELSQ_1EEEEEENS4_6LayoutINS5_IJNSA_ILi2EEESB_SB_EEENS5_IJSB_NSA_ILi0EEESW_EEEEENS5_IJNS4_10UnderscoreESZ_SZ_EEEEENS4_13SM90_TMA_LOADENS4_14ComposedLayoutINS4_7SwizzleILi3ELi4ELi3EEENS4_18smem_ptr_flag_bitsILi16EEENST_INS5_IJNSA_ILi8EEENSA_ILi64EEEEEENS5_IJS19_SB_EEEEEEEvNS4_8identityES12_S1D_vS1E_EENS_8epilogue10collective6detail29Sm90TmaWarpSpecializedAdapterINS1H_15DefaultEpilogueISI_SJ_SJ_NS1G_6thread17LinearCombinationISI_Li1EffLNS1L_9ScaleType4KindE0ELNS_15FloatRoundStyleE2ESI_EENS1_15EpilogueDefaultEEEEEvvEEEEvNT_6ParamsE)
        .other          _ZN7cutlass13device_kernelINS_4gemm6kernel13GemmUniversalIN4cute5tupleIJiiiiEEENS1_10collective13CollectiveMmaINS1_34MainloopSm90TmaGmmaWarpSpecializedILi5ENS5_IJNS4_1CILi1EEESB_SB_EEENS1_35KernelTmaWarpSpecializedCooperativeEEENS5_IJNSA_ILi256EEENSA_ILi128EEESG_EEENS_6half_tENS5_IJlSB_lEEESI_SJ_NS4_8TiledMMAINS4_8MMA_AtomIJNS4_4SM904GMMA26MMA_64x128x16_F32F16F16_SSILNSN_5MajorE0ELSP_0ELNSN_7ScaleInE1ELSQ_1EEEEEENS4_6LayoutINS5_IJNSA_ILi2EEESB_SB_EEENS5_IJSB_NSA_ILi0EEESW_EEEEENS5_IJNS4_10UnderscoreESZ_SZ_EEEEENS4_13SM90_TMA_LOADENS4_14ComposedLayoutINS4_7SwizzleILi3ELi4ELi3EEENS4_18smem_ptr_flag_bitsILi16EEENST_INS5_IJNSA_ILi8EEENSA_ILi64EEEEEENS5_IJS19_SB_EEEEEEEvNS4_8identityES12_S1D_vS1E_EENS_8epilogue10collective6detail29Sm90TmaWarpSpecializedAdapterINS1H_15DefaultEpilogueISI_SJ_SJ_NS1G_6thread17LinearCombinationISI_Li1EffLNS1L_9ScaleType4KindE0ELNS_15FloatRoundStyleE2ESI_EENS1_15EpilogueDefaultEEEEEvvEEEEvNT_6ParamsE,@"STO_CUDA_ENTRY STV_DEFAULT"
_ZN7cutlass13device_kernelINS_4gemm6kernel13GemmUniversalIN4cute5tupleIJiiiiEEENS1_10collective13CollectiveMmaINS1_34MainloopSm90TmaGmmaWarpSpecializedILi5ENS5_IJNS4_1CILi1EEESB_SB_EEENS1_35KernelTmaWarpSpecializedCooperativeEEENS5_IJNSA_ILi256EEENSA_ILi128EEESG_EEENS_6half_tENS5_IJlSB_lEEESI_SJ_NS4_8TiledMMAINS4_8MMA_AtomIJNS4_4SM904GMMA26MMA_64x128x16_F32F16F16_SSILNSN_5MajorE0ELSP_0ELNSN_7ScaleInE1ELSQ_1EEEEEENS4_6LayoutINS5_IJNSA_ILi2EEESB_SB_EEENS5_IJSB_NSA_ILi0EEESW_EEEEENS5_IJNS4_10UnderscoreESZ_SZ_EEEEENS4_13SM90_TMA_LOADENS4_14ComposedLayoutINS4_7SwizzleILi3ELi4ELi3EEENS4_18smem_ptr_flag_bitsILi16EEENST_INS5_IJNSA_ILi8EEENSA_ILi64EEEEEENS5_IJS19_SB_EEEEEEEvNS4_8identityES12_S1D_vS1E_EENS_8epilogue10collective6detail29Sm90TmaWarpSpecializedAdapterINS1H_15DefaultEpilogueISI_SJ_SJ_NS1G_6thread17LinearCombinationISI_Li1EffLNS1L_9ScaleType4KindE0ELNS_15FloatRoundStyleE2ESI_EENS1_15EpilogueDefaultEEEEEvvEEEEvNT_6ParamsE:
[----:B------:R-:W0:Y:S01]  /*0000*/  LDC R1, c[0x0][0x28] ;  /* 0x00000a00ff017b82 */ /* 0x000e220000000800 */
[----:B------:R-:W1:Y:S01]  /*0010*/  S2R R18, SR_TID.X ;  /* 0x0000000000127919 */ /* 0x000e620000002100 */
[----:B------:R-:W-:Y:S01]  /*0020*/  ELECT P0, URZ, PT ;  /* 0x00000000003f782f */ /* 0x000fe20003800000 */
[----:B------:R-:W-:Y:S01]  /*0030*/  BSSY B0, `(.L_x_0) ;  /* 0x000000f000007945 */ /* 0x000fe20003800000 */
[--C-:B-1----:R-:W-:Y:S02]  /*0040*/  SHF.R.U32.HI R0, RZ, 0x5, R18.reuse ;  /* 0x00000005ff007819 */ /* 0x102fe40000011612 */
[----:B------:R-:W-:-:S03]  /*0050*/  SHF.R.U32.HI R22, RZ, 0x7, R18 ;  /* 0x00000007ff167819 */ /* 0x000fc60000011612 */
[----:B------:R-:W1:Y:S04]  /*0060*/  SHFL.IDX PT, R5, R0, RZ, 0x1f ;  /* 0x00001fff00057589 */ /* 0x000e6800000e0000 */
[----:B------:R2:W3:Y:S01]  /*0070*/  SHFL.IDX PT, R8, R22, RZ, 0x1f ;  /* 0x00001fff16087589 */ /* 0x0004e200000e0000 */
[----:B-1----:R-:W-:-:S13]  /*0080*/  ISETP.NE.OR P0, PT, R5, RZ, !P0 ;  /* 0x000000ff0500720c */ /* 0x002fda0004705670 */
[----:B0-23--:R-:W-:Y:S05]  /*0090*/  @P0 BRA `(.L_x_1) ;  /* 0x0000000000200947 */ /* 0x00dfea0003800000 */
[----:B------:R-:W-:Y:S02]  /*00a0*/  ULDC.64 UR4, c[0x0][0x198] ;  /* 0x0000660000047ab9 */ /* 0x000fe40000000a00 */
[----:B------:R-:W-:Y:S02]  /*00b0*/  UIADD3 UR6, UP0, UR4, 0xf0, URZ ;  /* 0x000000f004067890 */ /* 0x000fe4000ff1e03f */
[----:B------:R-:W-:Y:S02]  /*00c0*/  UIADD3 UR4, UP1, UR4, 0x1f0, URZ ;  /* 0x000001f004047890 */ /* 0x000fe4000ff3e03f */
[----:B------:R-:W-:Y:S02]  /*00d0*/  UIADD3.X UR7, URZ, UR5, URZ, UP0, !UPT ;  /* 0x000000053f077290 */ /* 0x000fe400087fe43f */
[----:B------:R-:W-:-:S07]  /*00e0*/  UIADD3.X UR5, URZ, UR5, URZ, UP1, !UPT ;  /* 0x000000053f057290 */ /* 0x000fce0008ffe43f */
[----:B------:R0:W-:Y:S02]  /*00f0*/  UTMACCTL.PF [UR6] ;  /* 0x00000000060079b9 */ /* 0x0001e40008040000 */
[----:B------:R0:W-:Y:S02]  /*0100*/  UTMACCTL.PF [UR4] ;  /* 0x00000000040079b9 */ /* 0x0001e40008040000 */
[----:B0-----:R-:W-:Y:S01]  /*0110*/  NOP ;  /* 0x0000000000007918 */ /* 0x001fe20000000000 */
.L_x_1:
[----:B------:R-:W-:Y:S05]  /*0120*/  BSYNC B0 ;  /* 0x0000000000007941 */ /* 0x000fea0003800000 */
.L_x_0:
[----:B------:R-:W0:Y:S02]  /*0130*/  SHFL.IDX PT, R2, R0, RZ, 0x1f ;  /* 0x00001fff00027589 */ /* 0x000e2400000e0000 */
[----:B0-----:R-:W-:-:S13]  /*0140*/  ISETP.NE.AND P0, PT, R2, RZ, PT ;  /* 0x000000ff0200720c */ /* 0x001fda0003f05270 */
[----:B------:R-:W-:Y:S05]  /*0150*/  @P0 BRA `(.L_x_2) ;  /* 0x0000000000600947 */ /* 0x000fea0003800000 */
[----:B------:R-:W0:Y:S01]  /*0160*/  S2UR UR8, SR_CgaCtaId ;  /* 0x00000000000879c3 */ /* 0x000e220000008800 */
[----:B------:R-:W-:Y:S01]  /*0170*/  UMOV UR4, 0x400 ;  /* 0x0000040000047882 */ /* 0x000fe20000000000 */
[----:B------:R-:W-:Y:S01]  /*0180*/  UMOV UR5, 0x1 ;  /* 0x0000000100057882 */ /* 0x000fe20000000000 */
[----:B------:R-:W-:Y:S01]  /*0190*/  UMOV UR6, 0x100 ;  /* 0x0000010000067882 */ /* 0x000fe20000000000 */
[----:B------:R-:W-:Y:S01]  /*01a0*/  ELECT P0, URZ, PT ;  /* 0x00000000003f782f */ /* 0x000fe20003800000 */
[----:B------:R-:W-:-:S04]  /*01b0*/  UIADD3 UR6, -UR6, 0x100000, URZ ;  /* 0x0010000006067890 */ /* 0x000fc8000fffe13f */
[----:B------:R-:W-:Y:S02]  /*01c0*/  USHF.L.U32 UR7, UR6, 0xb, URZ ;  /* 0x0000000b06077899 */ /* 0x000fe4000800063f */
[----:B------:R-:W-:Y:S02]  /*01d0*/  USHF.L.U32 UR6, UR6, 0x1, URZ ;  /* 0x0000000106067899 */ /* 0x000fe4000800063f */
[----:B0-----:R-:W-:Y:S02]  /*01e0*/  ULEA UR8, UR8, UR4, 0x18 ;  /* 0x0000000408087291 */ /* 0x001fe4000f8ec03f */
[----:B------:R-:W-:-:S04]  /*01f0*/  UIADD3 UR4, -UR5, 0x100000, URZ ;  /* 0x0010000005047890 */ /* 0x000fc8000fffe13f */
[----:B------:R-:W-:Y:S02]  /*0200*/  USHF.L.U32 UR5, UR4, 0xb, URZ ;  /* 0x0000000b04057899 */ /* 0x000fe4000800063f */
[----:B------:R-:W-:Y:S01]  /*0210*/  USHF.L.U32 UR4, UR4, 0x1, URZ ;  /* 0x0000000104047899 */ /* 0x000fe2000800063f */
[----:B------:R-:W0:Y:S11]  /*0220*/  FENCE.VIEW.ASYNC.S ;  /* 0x00000000000073c6 */ /* 0x000e360000000000 */
[----:B0-----:R0:W1:Y:S01]  /*0230*/  SYNCS.EXCH.64 URZ, [UR8], UR4 ;  /* 0x00000004083f75b2 */ /* 0x0010620008000100 */
[----:B------:R0:W2:Y:S01]  /*0240*/  SYNCS.EXCH.64 URZ, [UR8+0x28], UR6 ;  /* 0x00002806083f75b2 */ /* 0x0000a20008000100 */
[----:B------:R0:W3:Y:S01]  /*0250*/  SYNCS.EXCH.64 URZ, [UR8+0x8], UR4 ;  /* 0x00000804083f75b2 */ /* 0x0000e20008000100 */
[----:B------:R0:W4:Y:S01]  /*0260*/  SYNCS.EXCH.64 URZ, [UR8+0x30], UR6 ;  /* 0x00003006083f75b2 */ /* 0x0001220008000100 */
[----:B------:R0:W0:Y:S01]  /*0270*/  SYNCS.EXCH.64 URZ, [UR8+0x10], UR4 ;  /* 0x00001004083f75b2 */ /* 0x0000220008000100 */
[----:B------:R0:W0:Y:S01]  /*0280*/  SYNCS.EXCH.64 URZ, [UR8+0x38], UR6 ;  /* 0x00003806083f75b2 */ /* 0x0000220008000100 */
[----:B------:R0:W0:Y:S01]  /*0290*/  SYNCS.EXCH.64 URZ, [UR8+0x18], UR4 ;  /* 0x00001804083f75b2 */ /* 0x0000220008000100 */
[----:B------:R0:W0:Y:S01]  /*02a0*/  SYNCS.EXCH.64 URZ, [UR8+0x40], UR6 ;  /* 0x00004006083f75b2 */ /* 0x0000220008000100 */
[----:B------:R0:W0:Y:S01]  /*02b0*/  SYNCS.EXCH.64 URZ, [UR8+0x20], UR4 ;  /* 0x00002004083f75b2 */ /* 0x0000220008000100 */
[----:B------:R0:W0:Y:S01]  /*02c0*/  SYNCS.EXCH.64 URZ, [UR8+0x48], UR6 ;  /* 0x00004806083f75b2 */ /* 0x0000220008000100 */
[----:B------:R-:W-:Y:S01]  /*02d0*/  NOP ;  /* 0x0000000000007918 */ /* 0x000fe20000000000 */
.L_x_2:
[----:B------:R-:W5:Y:S01]  /*02e0*/  SHFL.IDX PT, R0, R0, RZ, 0x1f ;  /* 0x00001fff00007589 */ /* 0x000f6200000e0000 */
[----:B------:R-:W1:Y:S01]  /*02f0*/  LDC R2, c[0x0][0x65c] ;  /* 0x00019700ff027b82 */ /* 0x000e620000000800 */
[----:B------:R-:W-:Y:S02]  /*0300*/  ELECT P0, URZ, PT ;  /* 0x00000000003f782f */ /* 0x000fe40003800000 */
[----:B------:R-:W-:Y:S01]  /*0310*/  SHF.R.S32.HI R6, RZ, 0x1f, R5 ;  /* 0x0000001fff067819 */ /* 0x000fe20000011405 */
[----:B------:R-:W2:Y:S01]  /*0320*/  S2R R3, SR_CTAID.Y ;  /* 0x0000000000037919 */ /* 0x000ea20000002600 */
[----:B0-----:R-:W-:Y:S01]  /*0330*/  UMOV UR4, 0x20 ;  /* 0x0000002000047882 */ /* 0x001fe20000000000 */
[----:B------:R-:W-:Y:S01]  /*0340*/  ISETP.NE.AND P2, PT, R8, RZ, PT ;  /* 0x000000ff0800720c */ /* 0x000fe20003f45270 */
[----:B------:R-:W-:Y:S01]  /*0350*/  NOP ;  /* 0x0000000000007918 */ /* 0x000fe20000000000 */
[----:B------:R-:W0:Y:S01]  /*0360*/  S2R R4, SR_CTAID.X ;  /* 0x0000000000047919 */ /* 0x000e220000002500 */
[----:B------:R-:W-:Y:S01]  /*0370*/  LEA.HI R6, R6, R5, RZ, 0x2 ;  /* 0x0000000506067211 */ /* 0x000fe200078f10ff */
[----:B------:R-:W-:Y:S01]  /*0380*/  NOP ;  /* 0x0000000000007918 */ /* 0x000fe20000000000 */
[----:B-----5:R-:W-:-:S02]  /*0390*/  ISETP.NE.OR P0, PT, R0, RZ, !P0 ;  /* 0x000000ff0000720c */ /* 0x020fc40004705670 */
[----:B-1----:R-:W-:-:S04]  /*03a0*/  ISETP.NE.AND P3, PT, R2, 0x1, PT ;  /* 0x000000010200780c */ /* 0x002fc80003f65270 */
[----:B------:R-:W-:Y:S02]  /*03b0*/  P2R R0, PR, RZ, 0x8 ;  /* 0x00000008ff007803 */ /* 0x000fe40000000000 */
[----:B------:R-:W-:-:S05]  /*03c0*/  LOP3.LUT R0, R6, 0xfffffffc, RZ, 0xc0, !PT ;  /* 0xfffffffc06007812 */ /* 0x000fca00078ec0ff */
[----:B------:R-:W-:Y:S01]  /*03d0*/  VOTEU.ALL UP0, P0 ;  /* 0x00000000003f7886 */ /* 0x000fe20000000000 */
[----:B------:R-:W-:Y:S01]  /*03e0*/  IMAD.IADD R0, R5, 0x1, -R0 ;  /* 0x0000000105007824 */ /* 0x000fe200078e0a00 */
[----:B------:R-:W0:Y:S01]  /*03f0*/  @P3 LDC R17, c[0x0][0x10] ;  /* 0x00000400ff113b82 */ /* 0x000e220000000800 */
[----:B------:R-:W-:Y:S01]  /*0400*/  VOTEU.ALL UP1, P0 ;  /* 0x00000000003f7886 */ /* 0x000fe20000020000 */
[----:B--2---:R-:W-:Y:S01]  /*0410*/  @P3 IMAD.MOV.U32 R6, RZ, RZ, R3 ;  /* 0x000000ffff063224 */ /* 0x004fe200078e0003 */
[----:B------:R-:W-:Y:S01]  /*0420*/  @!UP0 UMOV UR6, 0x400 ;  /* 0x0000040000068882 */ /* 0x000fe20000000000 */
[----:B------:R-:W-:-:S04]  /*0430*/  @!UP0 UIADD3 UR4, -UR4, 0x100000, URZ ;  /* 0x0010000004048890 */ /* 0x000fc8000fffe13f */
[----:B------:R-:W-:Y:S02]  /*0440*/  @!UP0 USHF.L.U32 UR5, UR4, 0xb, URZ ;  /* 0x0000000b04058899 */ /* 0x000fe4000800063f */
[----:B------:R-:W-:Y:S01]  /*0450*/  @!UP0 USHF.L.U32 UR4, UR4, 0x1, URZ ;  /* 0x0000000104048899 */ /* 0x000fe2000800063f */
[----:B------:R-:W-:Y:S02]  /*0460*/  @P3 IMAD.MOV.U32 R7, RZ, RZ, RZ ;  /* 0x000000ffff073224 */ /* 0x000fe400078e00ff */
[----:B------:R-:W-:Y:S01]  /*0470*/  IMAD.MOV.U32 R5, RZ, RZ, RZ ;  /* 0x000000ffff057224 */ /* 0x000fe200078e00ff */
[----:B------:R-:W1:Y:S01]  /*0480*/  @!UP0 S2UR UR7, SR_CgaCtaId ;  /* 0x00000000000789c3 */ /* 0x000e620000008800 */
[----:B------:R-:W-:-:S07]  /*0490*/  @P3 IMAD.MOV.U32 R11, RZ, RZ, RZ ;  /* 0x000000ffff0b3224 */ /* 0x000fce00078e00ff */
[----:B------:R-:W2:Y:S01]  /*04a0*/  @!P3 LDC R9, c[0x0][0xc] ;  /* 0x00000300ff09bb82 */ /* 0x000ea20000000800 */
[----:B0-----:R-:W-:-:S04]  /*04b0*/  @P3 IMAD.WIDE.U32 R16, R4, R17, R6 ;  /* 0x0000001104103225 */ /* 0x001fc800078e0006 */
[----:B------:R-:W-:Y:S01]  /*04c0*/  @P3 IMAD.IADD R17, R17, 0x1, R11 ;  /* 0x0000000111113824 */ /* 0x000fe200078e020b */
[----:B-1----:R-:W-:Y:S01]  /*04d0*/  @!UP0 ULEA UR6, UR7, UR6, 0x18 ;  /* 0x0000000607068291 */ /* 0x002fe2000f8ec03f */
[----:B------:R-:W-:Y:S01]  /*04e0*/  VOTEU.ALL UP0, P0 ;  /* 0x00000000003f7886 */ /* 0x000fe20000000000 */
[----:B------:R-:W-:-:S04]  /*04f0*/  ISETP.NE.AND P0, PT, R0, 0x3, PT ;  /* 0x000000030000780c */ /* 0x000fc80003f05270 */
[----:B------:R-:W-:Y:S01]  /*0500*/  ISETP.EQ.OR P0, PT, R0, RZ, !P0 ;  /* 0x000000ff0000720c */ /* 0x000fe20004702670 */
[----:B--2---:R-:W-:-:S03]  /*0510*/  @!P3 IMAD.WIDE.U32 R6, R9, R3, R4 ;  /* 0x000000030906b225 */ /* 0x004fc600078e0004 */
[C---:B------:R-:W-:Y:S01]  /*0520*/  ISETP.EQ.AND P0, PT, R8.reuse, RZ, P0 ;  /* 0x000000ff0800720c */ /* 0x040fe20000702270 */
[----:B------:R-:W-:Y:S01]  /*0530*/  VIADD R8, R8, 0xffffffff ;  /* 0xffffffff08087836 */ /* 0x000fe20000000000 */
[----:B------:R-:W0:Y:S02]  /*0540*/  FENCE.VIEW.ASYNC.S ;  /* 0x00000000000073c6 */ /* 0x000e240000000000 */
[----:B0-----:R0:W3:Y:S01]  /*0550*/  @!UP0 SYNCS.EXCH.64 URZ, [UR6+0x60], UR4 ;  /* 0x00006004063f85b2 */ /* 0x0010e20008000100 */
[----:B------:R-:W-:Y:S01]  /*0560*/  @!P3 MOV R16, R6 ;  /* 0x000000060010b202 */ /* 0x000fe20000000f00 */
[----:B------:R-:W-:Y:S01]  /*0570*/  @!P3 IMAD.MOV.U32 R17, RZ, RZ, R7 ;  /* 0x000000ffff11b224 */ /* 0x000fe200078e0007 */
[----:B------:R-:W-:Y:S02]  /*0580*/  SEL R19, RZ, 0x1, !P0 ;  /* 0x00000001ff137807 */ /* 0x000fe40004000000 */
[----:B------:R-:W-:-:S04]  /*0590*/  ISETP.GE.U32.AND P1, PT, R8, 0x2, PT ;  /* 0x000000020800780c */ /* 0x000fc80003f26070 */
[----:B------:R-:W-:Y:S01]  /*05a0*/  SEL R19, R19, 0x2, P1 ;  /* 0x0000000213137807 */ /* 0x000fe20000800000 */
[----:B------:R0:W3:Y:S01]  /*05b0*/  @!UP1 SYNCS.EXCH.64 URZ, [UR6+0x68], UR4 ;  /* 0x00006804063f95b2 */ /* 0x0000e20008000100 */
[----:B------:R-:W-:Y:S01]  /*05c0*/  NOP ;  /* 0x0000000000007918 */ /* 0x000fe20000000000 */
[----:B---34-:R-:W-:Y:S06]  /*05d0*/  BAR.SYNC.DEFER_BLOCKING 0x0 ;  /* 0x0000000000007b1d */ /* 0x018fec0000010000 */
[----:B------:R-:W-:Y:S05]  /*05e0*/  @!P2 BRA `(.L_x_3) ;  /* 0x000000ac000ca947 */ /* 0x000fea0003800000 */
[----:B------:R-:W-:-:S13]  /*05f0*/  ISETP.GT.U32.AND P0, PT, R8, 0x1, PT ;  /* 0x000000010800780c */ /* 0x000fda0003f04070 */
[----:B0-----:R-:W-:Y:S05]  /*0600*/  @P0 EXIT ;  /* 0x000000000000094d */ /* 0x001fea0003800000 */
[----:B------:R-:W-:Y:S01]  /*0610*/  ULDC.64 UR4, c[0x0][0x650] ;  /* 0x0001940000047ab9 */ /* 0x000fe20000000a00 */
[----:B------:R-:W-:Y:S01]  /*0620*/  PRMT R0, RZ, 0x7610, R0 ;  /* 0x00007610ff007816 */ /* 0x000fe20000000000 */
[----:B------:R-:W-:Y:S01]  /*0630*/  IMAD.MOV.U32 R152, RZ, RZ, -0x1 ;  /* 0xffffffffff987424 */ /* 0x000fe200078e00ff */
[----:B------:R-:W-:Y:S01]  /*0640*/  ISETP.GE.U32.AND P0, PT, R16, UR4, PT ;  /* 0x0000000410007c0c */ /* 0x000fe2000bf06070 */
[----:B------:R-:W-:Y:S02]  /*0650*/  IMAD.MOV.U32 R153, RZ, RZ, -0x1 ;  /* 0xffffffffff997424 */ /* 0x000fe400078e00ff */
[----:B------:R-:W-:Y:S01]  /*0660*/  IMAD.MOV.U32 R23, RZ, RZ, -0x1 ;  /* 0xffffffffff177424 */ /* 0x000fe200078e00ff */
[----:B------:R-:W-:-:S13]  /*0670*/  ISETP.GE.U32.AND.EX P0, PT, R17, UR5, PT, P0 ;  /* 0x0000000511007c0c */ /* 0x000fda000bf06100 */
[----:B------:R-:W-:Y:S05]  /*0680*/  @P0 BRA `(.L_x_4) ;  /* 0x0000000400540947 */ /* 0x000fea0003800000 */
[----:B------:R-:W0:Y:S01]  /*0690*/  LDC.64 R14, c[0x0][0x628] ;  /* 0x00018a00ff0e7b82 */ /* 0x000e220000000a00 */
[----:B------:R-:W-:Y:S02]  /*06a0*/  IMAD.MOV.U32 R6, RZ, RZ, R16 ;  /* 0x000000ffff067224 */ /* 0x000fe400078e0010 */
[----:B------:R-:W-:-:S05]  /*06b0*/  IMAD.MOV.U32 R7, RZ, RZ, R17 ;  /* 0x000000ffff077224 */ /* 0x000fca00078e0011 */
[----:B------:R-:W1:Y:S08]  /*06c0*/  LDC R0, c[0x0][0x630] ;  /* 0x00018c00ff007b82 */ /* 0x000e700000000800 */
[----:B------:R-:W2:Y:S01]  /*06d0*/  LDC.64 R20, c[0x0][0x620] ;  /* 0x00018800ff147b82 */ /* 0x000ea20000000a00 */
[----:B0-----:R-:W-:-:S04]  /*06e0*/  ISETP.NE.U32.AND P0, PT, R14, RZ, PT ;  /* 0x000000ff0e00720c */ /* 0x001fc80003f05070 */
[----:B------:R-:W-:-:S13]  /*06f0*/  ISETP.NE.AND.EX P0, PT, R15, RZ, PT, P0 ;  /* 0x000000ff0f00720c */ /* 0x000fda0003f05300 */
[----:B-12---:R-:W-:Y:S05]  /*0700*/  @!P0 BRA `(.L_x_5) ;  /* 0x0000000000288947 */ /* 0x006fea0003800000 */
[----:B------:R-:W0:Y:S02]  /*0710*/  LDC R11, c[0x0][0x634] ;  /* 0x00018d00ff0b7b82 */ /* 0x000e240000000800 */
[----:B0-----:R-:W-:-:S04]  /*0720*/  IADD3 R11, P0, R16, R11, RZ ;  /* 0x0000000b100b7210 */ /* 0x001fc80007f1e0ff */
[----:B------:R-:W-:-:S05]  /*0730*/  IADD3.X R13, RZ, R17, RZ, P0, !PT ;  /* 0x00000011ff0d7210 */ /* 0x000fca00007fe4ff */
[----:B------:R-:W-:-:S04]  /*0740*/  IMAD.WIDE.U32 R6, R13, R14, RZ ;  /* 0x0000000e0d067225 */ /* 0x000fc800078e00ff */
[----:B------:R-:W-:-:S04]  /*0750*/  IMAD.WIDE.U32 R8, P0, R11, R15, R6 ;  /* 0x0000000f0b087225 */ /* 0x000fc80007800006 */
[----:B------:R-:W-:-:S04]  /*0760*/  IMAD.WIDE.U32 R6, R11, R14, RZ ;  /* 0x0000000e0b067225 */ /* 0x000fc800078e00ff */
[----:B------:R-:W-:Y:S01]  /*0770*/  IMAD.X R11, RZ, RZ, RZ, P0 ;  /* 0x000000ffff0b7224 */ /* 0x000fe200000e06ff */
[----:B------:R-:W-:Y:S01]  /*0780*/  IADD3 RZ, P0, R7, R8, RZ ;  /* 0x0000000807ff7210 */ /* 0x000fe20007f1e0ff */
[----:B------:R-:W-:-:S04]  /*0790*/  IMAD.MOV.U32 R10, RZ, RZ, R9 ;  /* 0x000000ffff0a7224 */ /* 0x000fc800078e0009 */
[----:B------:R-:W-:-:S08]  /*07a0*/  IMAD.WIDE.U32.X R6, R13, R15, R10, P0 ;  /* 0x0000000f0d067225 */ /* 0x000fd000000e040a */
.L_x_5:
[-CC-:B------:R-:W-:Y:S01]  /*07b0*/  SHF.R.U64 R23, R6, R0.reuse, R7.reuse ;  /* 0x0000000006177219 */ /* 0x180fe20000001207 */
[----:B------:R-:W0:Y:S01]  /*07c0*/  LDC R10, c[0x0][0x618] ;  /* 0x00018600ff0a7b82 */ /* 0x000e220000000800 */
[----:B------:R-:W-:Y:S01]  /*07d0*/  SHF.R.U32.HI R5, RZ, R0, R7 ;  /* 0x00000000ff057219 */ /* 0x000fe20000011607 */
[----:B------:R-:W-:Y:S01]  /*07e0*/  ULDC UR4, c[0x0][0x150] ;  /* 0x0000540000047ab9 */ /* 0x000fe20000000800 */
[----:B------:R-:W-:Y:S02]  /*07f0*/  IADD3 R9, P0, RZ, -R23, RZ ;  /* 0x80000017ff097210 */ /* 0x000fe40007f1e0ff */
[----:B------:R-:W-:-:S03]  /*0800*/  I2FP.F32.U32 R0, R4 ;  /* 0x0000000400007245 */ /* 0x000fc60000201000 */
[----:B------:R-:W1:Y:S01]  /*0810*/  LDC.64 R28, c[0x0][0x640] ;  /* 0x00019000ff1c7b82 */ /* 0x000e620000000a00 */
[----:B------:R-:W-:Y:S02]  /*0820*/  IMAD.X R11, RZ, RZ, ~R5, P0 ;  /* 0x000000ffff0b7224 */ /* 0x000fe400000e0e05 */
[----:B------:R-:W-:Y:S01]  /*0830*/  FMUL R0, R0, UR4 ;  /* 0x0000000400007c20 */ /* 0x000fe20008400000 */
[----:B------:R-:W-:Y:S01]  /*0840*/  IMAD.WIDE.U32 R6, R9, R20, R16 ;  /* 0x0000001409067225 */ /* 0x000fe200078e0010 */
[----:B------:R-:W-:-:S03]  /*0850*/  ULDC UR4, c[0x0][0x154] ;  /* 0x0000550000047ab9 */ /* 0x000fc60000000800 */
[----:B------:R-:W-:Y:S01]  /*0860*/  IMAD R8, R11, R20, RZ ;  /* 0x000000140b087224 */ /* 0x000fe200078e02ff */
[----:B------:R-:W2:Y:S01]  /*0870*/  LDC R5, c[0x0][0x144] ;  /* 0x00005100ff057b82 */ /* 0x000ea20000000800 */
[----:B------:R-:W3:Y:S02]  /*0880*/  F2I.U32.TRUNC.NTZ R0, R0 ;  /* 0x0000000000007305 */ /* 0x000ee4000020f000 */
[----:B------:R-:W-:-:S04]  /*0890*/  IMAD R9, R9, R21, R8 ;  /* 0x0000001509097224 */ /* 0x000fc800078e0208 */
[----:B------:R-:W-:Y:S01]  /*08a0*/  IMAD.IADD R7, R7, 0x1, R9 ;  /* 0x0000000107077824 */ /* 0x000fe200078e0209 */
[----:B------:R-:W4:Y:S01]  /*08b0*/  LDC R12, c[0x0][0x608] ;  /* 0x00018200ff0c7b82 */ /* 0x000f220000000800 */
[----:B------:R-:W-:-:S03]  /*08c0*/  IMAD.MOV.U32 R9, RZ, RZ, -0x1 ;  /* 0xffffffffff097424 */ /* 0x000fc600078e00ff */
[-CC-:B0-----:R-:W-:Y:S02]  /*08d0*/  SHF.R.U64 R20, R6, R10.reuse, R7.reuse ;  /* 0x0000000a06147219 */ /* 0x181fe40000001207 */
[----:B------:R-:W-:Y:S02]  /*08e0*/  I2FP.F32.U32 R6, R3 ;  /* 0x0000000300067245 */ /* 0x000fe40000201000 */
[----:B------:R-:W0:Y:S01]  /*08f0*/  LDC R26, c[0x0][0x658] ;  /* 0x00019600ff1a7b82 */ /* 0x000e220000000800 */
[----:B-1----:R-:W-:Y:S01]  /*0900*/  ISETP.NE.U32.AND P0, PT, R28, RZ, PT ;  /* 0x000000ff1c00720c */ /* 0x002fe20003f05070 */
[----:B---3--:R-:W-:Y:S01]  /*0910*/  IMAD.MOV R8, RZ, RZ, -R0 ;  /* 0x000000ffff087224 */ /* 0x008fe200078e0a00 */
[----:B------:R-:W-:Y:S01]  /*0920*/  SHF.R.U32.HI R7, RZ, R10, R7 ;  /* 0x0000000aff077219 */ /* 0x000fe20000011607 */
[----:B------:R-:W-:Y:S01]  /*0930*/  FMUL R6, R6, UR4 ;  /* 0x0000000406067c20 */ /* 0x000fe20008400000 */
[----:B------:R-:W-:-:S03]  /*0940*/  ISETP.NE.AND.EX P0, PT, R29, RZ, PT, P0 ;  /* 0x000000ff1d00720c */ /* 0x000fc60003f05300 */
[----:B------:R-:W1:Y:S01]  /*0950*/  LDC R14, c[0x0][0x148] ;  /* 0x00005200ff0e7b82 */ /* 0x000e620000000800 */
[----:B--2---:R-:W-:-:S07]  /*0960*/  IMAD R0, R5, R8, R4 ;  /* 0x0000000805007224 */ /* 0x004fce00078e0204 */
[----:B------:R-:W2:Y:S01]  /*0970*/  LDC R24, c[0x0][0x600] ;  /* 0x00018000ff187b82 */ /* 0x000ea20000000800 */
[-CC-:B----4-:R-:W-:Y:S02]  /*0980*/  SHF.R.U64 R30, R20, R12.reuse, R7.reuse ;  /* 0x0000000c141e7219 */ /* 0x190fe40000001207 */
[----:B------:R-:W-:Y:S02]  /*0990*/  SHF.R.U32.HI R5, RZ, R12, R7 ;  /* 0x0000000cff057219 */ /* 0x000fe40000011607 */
[----:B------:R3:W4:Y:S01]  /*09a0*/  F2I.U32.TRUNC.NTZ R12, R6 ;  /* 0x00000006000c7305 */ /* 0x000722000020f000 */
[----:B------:R-:W-:Y:S02]  /*09b0*/  MOV R7, 0x1 ;  /* 0x0000000100077802 */ /* 0x000fe40000000f00 */
[----:B------:R-:W1:Y:S01]  /*09c0*/  LDC R15, c[0x0][0x648] ;  /* 0x00019200ff0f7b82 */ /* 0x000e620000000800 */
[-C--:B0-----:R-:W-:Y:S02]  /*09d0*/  SHF.L.U32 R4, R9, R26.reuse, RZ ;  /* 0x0000001a09047219 */ /* 0x081fe400000006ff */
[----:B------:R-:W-:-:S02]  /*09e0*/  SHF.R.U64 R32, R30, R26, R5 ;  /* 0x0000001a1e207219 */ /* 0x000fc40000001205 */
[----:B------:R-:W-:Y:S02]  /*09f0*/  LOP3.LUT R11, RZ, R4, RZ, 0x33, !PT ;  /* 0x00000004ff0b7212 */ /* 0x000fe400078e33ff */
[-C--:B------:R-:W-:Y:S01]  /*0a00*/  SHF.R.U32.HI R5, RZ, R26.reuse, R5 ;  /* 0x0000001aff057219 */ /* 0x080fe20000011605 */
[----:B------:R-:W0:Y:S01]  /*0a10*/  LDC R21, c[0x0][0x638] ;  /* 0x00018e00ff157b82 */ /* 0x000e220000000800 */
[----:B------:R-:W-:Y:S01]  /*0a20*/  SHF.L.U32 R10, R7, R26, RZ ;  /* 0x0000001a070a7219 */ /* 0x000fe200000006ff */
[----:B------:R-:W-:-:S06]  /*0a30*/  IMAD.MOV.U32 R4, RZ, RZ, R32 ;  /* 0x000000ffff047224 */ /* 0x000fcc00078e0020 */
[----:B------:R-:W0:Y:S01]  /*0a40*/  LDC R152, c[0x0][0x610] ;  /* 0x00018400ff987b82 */ /* 0x000e220000000800 */
[----:B---34-:R-:W-:Y:S05]  /*0a50*/  @!P0 BRA `(.L_x_6) ;  /* 0x0000000000288947 */ /* 0x018fea0003800000 */
[----:B------:R-:W3:Y:S02]  /*0a60*/  LDC R9, c[0x0][0x64c] ;  /* 0x00019300ff097b82 */ /* 0x000ee40000000800 */
[----:B---3--:R-:W-:-:S05]  /*0a70*/  IADD3 R9, P0, R32, R9, RZ ;  /* 0x0000000920097210 */ /* 0x008fca0007f1e0ff */
[----:B------:R-:W-:-:S04]  /*0a80*/  IMAD.X R13, RZ, RZ, R5, P0 ;  /* 0x000000ffff0d7224 */ /* 0x000fc800000e0605 */
[----:B------:R-:W-:-:S04]  /*0a90*/  IMAD.WIDE.U32 R4, R13, R28, RZ ;  /* 0x0000001c0d047225 */ /* 0x000fc800078e00ff */
[----:B------:R-:W-:-:S04]  /*0aa0*/  IMAD.WIDE.U32 R6, P0, R9, R29, R4 ;  /* 0x0000001d09067225 */ /* 0x000fc80007800004 */
[----:B------:R-:W-:-:S04]  /*0ab0*/  IMAD.WIDE.U32 R4, R9, R28, RZ ;  /* 0x0000001c09047225 */ /* 0x000fc800078e00ff */
[----:B------:R-:W-:Y:S01]  /*0ac0*/  IMAD.X R9, RZ, RZ, RZ, P0 ;  /* 0x000000ffff097224 */ /* 0x000fe200000e06ff */
[----:B------:R-:W-:Y:S01]  /*0ad0*/  IADD3 RZ, P0, R5, R6, RZ ;  /* 0x0000000605ff7210 */ /* 0x000fe20007f1e0ff */
[----:B------:R-:W-:-:S04]  /*0ae0*/  IMAD.MOV.U32 R8, RZ, RZ, R7 ;  /* 0x000000ffff087224 */ /* 0x000fc800078e0007 */
[----:B------:R-:W-:-:S08]  /*0af0*/  IMAD.WIDE.U32.X R4, R13, R29, R8, P0 ;  /* 0x0000001d0d047225 */ /* 0x000fd000000e0408 */
.L_x_6:
[----:B-1----:R-:W-:Y:S01]  /*0b00*/  SHF.R.U64 R4, R4, R15, R5 ;  /* 0x0000000f04047219 */ /* 0x002fe20000001205 */
[----:B--2---:R-:W-:Y:S01]  /*0b10*/  VIADD R5, R24, 0xffffffff ;  /* 0xffffffff18057836 */ /* 0x004fe20000000000 */
[----:B------:R-:W-:Y:S01]  /*0b20*/  LOP3.LUT R11, R30, R11, RZ, 0xc0, !PT ;  /* 0x0000000b1e0b7212 */ /* 0x000fe200078ec0ff */
[----:B------:R-:W-:Y:S01]  /*0b30*/  IMAD.MOV R12, RZ, RZ, -R12 ;  /* 0x000000ffff0c7224 */ /* 0x000fe200078e0a0c */
[----:B------:R-:W-:Y:S02]  /*0b40*/  IADD3 R6, -R4, RZ, RZ ;  /* 0x000000ff04067210 */ /* 0x000fe40007ffe1ff */
[----:B------:R-:W-:Y:S01]  /*0b50*/  LOP3.LUT R5, R20, R5, RZ, 0xc0, !PT ;  /* 0x0000000514057212 */ /* 0x000fe200078ec0ff */
[----:B------:R-:W-:Y:S02]  /*0b60*/  @P3 IMAD R0, R14, R12, R3 ;  /* 0x0000000c0e003224 */ /* 0x000fe400078e0203 */
[----:B------:R-:W-:Y:S02]  /*0b70*/  IMAD R11, R10, R4, R11 ;  /* 0x000000040a0b7224 */ /* 0x000fe400078e020b */
[----:B0-----:R-:W-:-:S02]  /*0b80*/  IMAD R3, R6, R21, R32 ;  /* 0x0000001506037224 */ /* 0x001fc400078e0220 */
[----:B------:R-:W-:Y:S02]  /*0b90*/  IMAD R152, R11, R152, R0 ;  /* 0x000000980b987224 */ /* 0x000fe400078e0200 */
[----:B------:R-:W-:Y:S02]  /*0ba0*/  IMAD R3, R3, R24, R5 ;  /* 0x0000001803037224 */ /* 0x000fe400078e0205 */
[----:B------:R-:W-:-:S03]  /*0bb0*/  IMAD.MOV.U32 R0, RZ, RZ, 0x1 ;  /* 0x00000001ff007424 */ /* 0x000fc600078e00ff */
[----:B------:R-:W-:Y:S02]  /*0bc0*/  SEL R153, R3, R152, !P3 ;  /* 0x0000009803997207 */ /* 0x000fe40005800000 */
[----:B------:R-:W-:-:S07]  /*0bd0*/  SEL R152, R152, R3, !P3 ;  /* 0x0000000398987207 */ /* 0x000fce0005800000 */
.L_x_4:
[----:B------:R-:W-:-:S08]  /*0be0*/  NOP ;  /* 0x0000000000007918 */ /* 0x000fd00000000000 */
[----:B------:R-:W0:Y:S02]  /*0bf0*/  USETMAXREG.TRY_ALLOC.CTAPOOL UP0, 0xe8 ;  /* 0x000000e8000079c8 */ /* 0x000e240008000600 */
[----:B0-----:R-:W-:-:S13]  /*0c00*/  PLOP3.LUT P0, PT, PT, PT, UP0, 0x80, 0x0 ;  /* 0x000000000000781c */ /* 0x001fda0003f0f008 */
[----:B------:R-:W-:Y:S05]  /*0c10*/  @!P0 BRA `(.L_x_4) ;  /* 0xfffffffc00f08947 */ /* 0x000fea000383ffff */
[----:B------:R-:W-:Y:S01]  /*0c20*/  ULDC.64 UR4, c[0x0][0x598] ;  /* 0x0001660000047ab9 */ /* 0x000fe20000000a00 */
[----:B------:R-:W-:Y:S01]  /*0c30*/  ULDC.64 UR36, c[0x0][0x208] ;  /* 0x0000820000247ab9 */ /* 0x000fe20000000a00 */
[----:B------:R-:W-:-:S04]  /*0c40*/  ISETP.NE.U32.AND P0, PT, RZ, UR4, PT ;  /* 0x00000004ff007c0c */ /* 0x000fc8000bf05070 */
[----:B------:R-:W-:-:S13]  /*0c50*/  ISETP.NE.AND.EX P0, PT, RZ, UR5, PT, P0 ;  /* 0x00000005ff007c0c */ /* 0x000fda000bf05300 */
[----:B------:R-:W-:Y:S05]  /*0c60*/  @!P0 BRA `(.L_x_7) ;  /* 0x00000000001c8947 */ /* 0x000fea0003800000 */
[----:B------:R-:W0:Y:S02]  /*0c70*/  LDC.64 R4, c[0x0][0x598] ;  /* 0x00016600ff047b82 */ /* 0x000e240000000a00 */
[----:B0-----:R-:W2:Y:S02]  /*0c80*/  LDG.E.64 R4, desc[UR36][R4.64] ;  /* 0x0000002404047981 */ /* 0x001ea4000c1e1b00 */
[----:B--2---:R-:W-:-:S04]  /*0c90*/  ISETP.NE.U32.AND P0, PT, R4, RZ, PT ;  /* 0x000000ff0400720c */ /* 0x004fc80003f05070 */
[----:B------:R-:W-:-:S13]  /*0ca0*/  ISETP.NE.AND.EX P0, PT, R5, RZ, PT, P0 ;  /* 0x000000ff0500720c */ /* 0x000fda0003f05300 */
[----:B------:R-:W-:Y:S05]  /*0cb0*/  @!P0 BRA `(.L_x_7) ;  /* 0x0000000000088947 */ /* 0x000fea0003800000 */
[----:B------:R0:W5:Y:S01]  /*0cc0*/  LD.E R154, desc[UR36][R4.64] ;  /* 0x00000024049a7980 */ /* 0x000162000c101900 */
[----:B------:R-:W-:Y:S05]  /*0cd0*/  BRA `(.L_x_8) ;  /* 0x0000000000247947 */ /* 0x000fea0003800000 */
.L_x_7:
[----:B------:R-:W-:Y:S02]  /*0ce0*/  ULDC.64 UR4, c[0x0][0x588] ;  /* 0x0001620000047ab9 */ /* 0x000fe40000000a00 */
[----:B------:R-:W-:-:S04]  /*0cf0*/  ISETP.NE.U32.AND P0, PT, RZ, UR4, PT ;  /* 0x00000004ff007c0c */ /* 0x000fc8000bf05070 */
[----:B------:R-:W-:-:S13]  /*0d00*/  ISETP.NE.AND.EX P0, PT, RZ, UR5, PT, P0 ;  /* 0x00000005ff007c0c */ /* 0x000fda000bf05300 */
[----:B------:R-:W-:Y:S05]  /*0d10*/  @!P0 BRA `(.L_x_9) ;  /* 0x00000000000c8947 */ /* 0x000fea0003800000 */
[----:B------:R-:W0:Y:S02]  /*0d20*/  LDC.64 R154, c[0x0][0x588] ;  /* 0x00016200ff9a7b82 */ /* 0x000e240000000a00 */
[----:B0-----:R1:W5:Y:S01]  /*0d30*/  LDG.E R154, desc[UR36][R154.64] ;  /* 0x000000249a9a7981 */ /* 0x001362000c1e1900 */
[----:B------:R-:W-:Y:S05]  /*0d40*/  BRA `(.L_x_8) ;  /* 0x0000000000087947 */ /* 0x000fea0003800000 */
.L_x_9:
[----:B------:R-:W-:Y:S02]  /*0d50*/  ULDC UR4, c[0x0][0x580] ;  /* 0x0001600000047ab9 */ /* 0x000fe40000000800 */
[----:B------:R-:W-:-:S07]  /*0d60*/  IMAD.U32 R154, RZ, RZ, UR4 ;  /* 0x00000004ff9a7e24 */ /* 0x000fce000f8e00ff */
.L_x_8:
[----:B------:R-:W-:Y:S02]  /*0d70*/  ULDC.64 UR4, c[0x0][0x5a0] ;  /* 0x0001680000047ab9 */ /* 0x000fe40000000a00 */
[----:B------:R-:W-:-:S04]  /*0d80*/  ISETP.NE.U32.AND P0, PT, RZ, UR4, PT ;  /* 0x00000004ff007c0c */ /* 0x000fc8000bf05070 */
[----:B------:R-:W-:-:S13]  /*0d90*/  ISETP.NE.AND.EX P0, PT, RZ, UR5, PT, P0 ;  /* 0x00000005ff007c0c */ /* 0x000fda000bf05300 */
[----:B------:R-:W-:Y:S05]  /*0da0*/  @!P0 BRA `(.L_x_10) ;  /* 0x00000000001c8947 */ /* 0x000fea0003800000 */
[----:B0-----:R-:W0:Y:S02]  /*0db0*/  LDC.64 R4, c[0x0][0x5a0] ;  /* 0x00016800ff047b82 */ /* 0x001e240000000a00 */
[----:B0-----:R-:W2:Y:S02]  /*0dc0*/  LDG.E.64 R4, desc[UR36][R4.64] ;  /* 0x0000002404047981 */ /* 0x001ea4000c1e1b00 */
[----:B--2---:R-:W-:-:S04]  /*0dd0*/  ISETP.NE.U32.AND P0, PT, R4, RZ, PT ;  /* 0x000000ff0400720c */ /* 0x004fc80003f05070 */
[----:B------:R-:W-:-:S13]  /*0de0*/  ISETP.NE.AND.EX P0, PT, R5, RZ, PT, P0 ;  /* 0x000000ff0500720c */ /* 0x000fda0003f05300 */
[----:B------:R-:W-:Y:S05]  /*0df0*/  @!P0 BRA `(.L_x_10) ;  /* 0x0000000000088947 */ /* 0x000fea0003800000 */
[----:B-1----:R0:W5:Y:S01]  /*0e00*/  LD.E R155, desc[UR36][R4.64] ;  /* 0x00000024049b7980 */ /* 0x002162000c101900 */
[----:B------:R-:W-:Y:S05]  /*0e10*/  BRA `(.L_x_11) ;  /* 0x0000000000247947 */ /* 0x000fea0003800000 */
.L_x_10:
[----:B------:R-:W-:Y:S02]  /*0e20*/  ULDC.64 UR4, c[0x0][0x590] ;  /* 0x0001640000047ab9 */ /* 0x000fe40000000a00 */
[----:B------:R-:W-:-:S04]  /*0e30*/  ISETP.NE.U32.AND P0, PT, RZ, UR4, PT ;  /* 0x00000004ff007c0c */ /* 0x000fc8000bf05070 */
[----:B------:R-:W-:-:S13]  /*0e40*/  ISETP.NE.AND.EX P0, PT, RZ, UR5, PT, P0 ;  /* 0x00000005ff007c0c */ /* 0x000fda000bf05300 */
[----:B------:R-:W-:Y:S05]  /*0e50*/  @!P0 BRA `(.L_x_12) ;  /* 0x00000000000c8947 */ /* 0x000fea0003800000 */
[----:B0-----:R-:W1:Y:S02]  /*0e60*/  LDC.64 R4, c[0x0][0x590] ;  /* 0x00016400ff047b82 */ /* 0x001e640000000a00 */
[----:B-1----:R1:W5:Y:S01]  /*0e70*/  LDG.E R155, desc[UR36][R4.64] ;  /* 0x00000024049b7981 */ /* 0x002362000c1e1900 */
[----:B------:R-:W-:Y:S05]  /*0e80*/  BRA `(.L_x_11) ;  /* 0x0000000000087947 */ /* 0x000fea0003800000 */
.L_x_12:
[----:B------:R-:W-:Y:S02]  /*0e90*/  ULDC UR4, c[0x0][0x584] ;  /* 0x0001610000047ab9 */ /* 0x000fe40000000800 */
[----:B-1----:R-:W-:-:S07]  /*0ea0*/  IMAD.U32 R155, RZ, RZ, UR4 ;  /* 0x00000004ff9b7e24 */ /* 0x002fce000f8e00ff */
.L_x_11:
[----:B------:R-:W-:-:S13]  /*0eb0*/  LOP3.LUT P0, RZ, R0, 0xff, RZ, 0xc0, !PT ;  /* 0x000000ff00ff7812 */ /* 0x000fda000780c0ff */
[----:B------:R-:W-:Y:S05]  /*0ec0*/  @!P0 EXIT ;  /* 0x000000000000894d */ /* 0x000fea0003800000 */
[----:B------:R-:W-:Y:S01]  /*0ed0*/  ULDC UR4, c[0x0][0x28c] ;  /* 0x0000a30000047ab9 */ /* 0x000fe20000000800 */
[----:B------:R-:W-:Y:S01]  /*0ee0*/  LOP3.LUT R164, R19, 0x1, RZ, 0xfc, !PT ;  /* 0x0000000113a47812 */ /* 0x000fe200078efcff */
[----:B------:R-:W-:Y:S01]  /*0ef0*/  UIADD3 UR4, UR4, 0x7f, URZ ;  /* 0x0000007f04047890 */ /* 0x000fe2000fffe03f */
[----:B------:R-:W-:Y:S01]  /*0f00*/  UMOV UR38, URZ ;  /* 0x0000003f00267c82 */ /* 0x000fe20008000000 */
[----:B------:R-:W-:Y:S02]  /*0f10*/  UMOV UR39, URZ ;  /* 0x0000003f00277c82 */ /* 0x000fe40008000000 */
[----:B------:R-:W-:-:S04]  /*0f20*/  USHF.R.S32.HI UR5, URZ, 0x1f, UR4 ;  /* 0x0000001f3f057899 */ /* 0x000fc80008011404 */
[----:B------:R-:W-:-:S04]  /*0f30*/  ULEA.HI UR5, UR5, UR4, URZ, 0x7 ;  /* 0x0000000405057291 */ /* 0x000fc8000f8f383f */
[----:B------:R-:W-:-:S12]  /*0f40*/  USHF.R.S32.HI UR40, URZ, 0x7, UR5 ;  /* 0x000000073f287899 */ /* 0x000fd80008011405 */
.L_x_284:
[----:B------:R-:W-:Y:S01]  /*0f50*/  LOP3.LUT R0, R18, 0x80, RZ, 0xc0, !PT ;  /* 0x0000008012007812 */ /* 0x000fe200078ec0ff */
[----:B--2---:R-:W2:Y:S01]  /*0f60*/  S2UR UR7, SR_CgaCtaId ;  /* 0x00000000000779c3 */ /* 0x004ea20000008800 */
[----:B------:R-:W-:Y:S02]  /*0f70*/  UMOV UR6, 0x400 ;  /* 0x0000040000067882 */ /* 0x000fe40000000000 */
[----:B------:R-:W-:-:S06]  /*0f80*/  SHF.R.U32.HI R0, RZ, 0x7, R0 ;  /* 0x00000007ff007819 */ /* 0x000fcc0000011600 */
[----:B---3--:R-:W3:Y:S01]  /*0f90*/  SHFL.IDX PT, R0, R0, RZ, 0x1f ;  /* 0x00001fff00007589 */ /* 0x008ee200000e0000 */
[----:B--2---:R-:W-:Y:S01]  /*0fa0*/  ULEA UR42, UR7, UR6, 0x18 ;  /* 0x00000006072a7291 */ /* 0x004fe2000f8ec03f */
[----:B---3--:R-:W-:-:S13]  /*0fb0*/  R2UR UR4, R0 ;  /* 0x00000000000472ca */ /* 0x008fda00000e0000 */
[----:B------:R-:W-:-:S04]  /*0fc0*/  ULEA.HI UR5, UR4, UR4, URZ, 0x1 ;  /* 0x0000000404057291 */ /* 0x000fc8000f8f083f */
[----:B------:R-:W-:-:S04]  /*0fd0*/  ULOP3.LUT UR5, UR5, 0x7fffe, URZ, 0xc0, !UPT ;  /* 0x0007fffe05057892 */ /* 0x000fc8000f8ec03f */
[----:B------:R-:W-:-:S03]  /*0fe0*/  UIADD3 UR5, UR4, -UR5, URZ ;  /* 0x8000000504057290 */ /* 0x000fc6000fffe03f */
[----:B------:R-:W-:Y:S01]  /*0ff0*/  ULDC UR4, c[0x0][0x28c] ;  /* 0x0000a30000047ab9 */ /* 0x000fe20000000800 */
[----:B------:R-:W-:Y:S01]  /*1000*/  ULEA UR5, UR5, UR42, 0xd ;  /* 0x0000002a05057291 */ /* 0x000fe2000f8e683f */
[----:B------:R-:W-:-:S03]  /*1010*/  ISETP.LT.AND P0, PT, RZ, UR4, PT ;  /* 0x00000004ff007c0c */ /* 0x000fc6000bf01270 */
[----:B------:R-:W-:-:S04]  /*1020*/  UIADD3 UR5, UR5, 0x100, URZ ;  /* 0x0000010005057890 */ /* 0x000fc8000fffe03f */
[----:B------:R-:W-:-:S04]  /*1030*/  USHF.R.U32.HI UR5, URZ, 0x4, UR5 ;  /* 0x000000043f057899 */ /* 0x000fc80008011605 */
[----:B------:R-:W-:Y:S02]  /*1040*/  ULOP3.LUT UR41, UR5, 0x3fff, URZ, 0xc0, !UPT ;  /* 0x00003fff05297892 */ /* 0x000fe4000f8ec03f */
[----:B-1--45:R-:W-:Y:S10]  /*1050*/  @P0 BRA `(.L_x_13) ;  /* 0x0000000000400947 */ /* 0x032ff40003800000 */
[----:B------:R-:W-:Y:S01]  /*1060*/  MOV R0, 0x0 ;  /* 0x0000000000007802 */ /* 0x000fe20000000f00 */
[----:B------:R-:W-:Y:S01]  /*1070*/  ULDC.64 UR4, c[0x4][0x68] ;  /* 0x01001a0000047ab9 */ /* 0x000fe20000000a00 */
[----:B------:R-:W-:Y:S01]  /*1080*/  ULDC.64 UR6, c[0x4][0x8] ;  /* 0x0100020000067ab9 */ /* 0x000fe20000000a00 */
[----:B01----:R-:W-:Y:S01]  /*1090*/  IMAD.U32 R4, RZ, RZ, UR4 ;  /* 0x00000004ff047e24 */ /* 0x003fe2000f8e00ff */
[----:B------:R0:W1:Y:S01]  /*10a0*/  LDC.64 R14, c[0x4][R0] ;  /* 0x01000000000e7b82 */ /* 0x0000620000000a00 */
[----:B------:R-:W-:Y:S01]  /*10b0*/  IMAD.U32 R5, RZ, RZ, UR5 ;  /* 0x00000005ff057e24 */ /* 0x000fe2000f8e00ff */
[----:B------:R-:W-:Y:S01]  /*10c0*/  ULDC.64 UR4, c[0x4][0x70] ;  /* 0x01001c0000047ab9 */ /* 0x000fe20000000a00 */
[----:B------:R-:W-:Y:S01]  /*10d0*/  IMAD.U32 R10, RZ, RZ, UR6 ;  /* 0x00000006ff0a7e24 */ /* 0x000fe2000f8e00ff */
[----:B------:R-:W-:Y:S01]  /*10e0*/  MOV R7, UR5 ;  /* 0x0000000500077c02 */ /* 0x000fe20008000f00 */
[----:B------:R-:W-:Y:S02]  /*10f0*/  IMAD.U32 R6, RZ, RZ, UR4 ;  /* 0x00000004ff067e24 */ /* 0x000fe4000f8e00ff */
[----:B------:R-:W-:-:S02]  /*1100*/  IMAD.U32 R11, RZ, RZ, UR7 ;  /* 0x00000007ff0b7e24 */ /* 0x000fc4000f8e00ff */
[----:B------:R-:W-:Y:S02]  /*1110*/  IMAD.MOV.U32 R8, RZ, RZ, 0x1e1 ;  /* 0x000001e1ff087424 */ /* 0x000fe400078e00ff */
[----:B------:R-:W-:Y:S02]  /*1120*/  IMAD.MOV.U32 R12, RZ, RZ, 0x1 ;  /* 0x00000001ff0c7424 */ /* 0x000fe400078e00ff */
[----:B0-----:R-:W-:-:S07]  /*1130*/  IMAD.MOV.U32 R13, RZ, RZ, RZ ;  /* 0x000000ffff0d7224 */ /* 0x001fce00078e00ff */
[----:B------:R-:W-:-:S07]  /*1140*/  LEPC R20, `(.L_x_13) ;  /* 0x000000001014794e */ /* 0x000fce0000000000 */
[----:B-1---5:R-:W-:Y:S05]  /*1150*/  CALL.ABS.NOINC R14 ;  /* 0x000000000e007343 */ /* 0x022fea0003c00000 */
.L_x_13:
[----:B------:R-:W-:-:S13]  /*1160*/  ISETP.NE.AND P0, PT, R164, 0x3, PT ;  /* 0x00000003a400780c */ /* 0x000fda0003f05270 */
[----:B------:R-:W-:Y:S05]  /*1170*/  @!P0 BRA `(.L_x_14) ;  /* 0x0000000000048947 */ /* 0x000fea0003800000 */
[----:B------:R-:W-:Y:S01]  /*1180*/  BPT.TRAP 0x1 ;  /* 0x000000040000795c */ /* 0x000fe20000300000 */
.L_x_14:
[----:B------:R-:W-:Y:S01]  /*1190*/  IMAD.U32 R3, RZ, RZ, UR39 ;  /* 0x00000027ff037e24 */ /* 0x000fe2000f8e00ff */
[----:B------:R-:W-:-:S04]  /*11a0*/  MOV R0, UR38 ;  /* 0x0000002600007c02 */ /* 0x000fc80008000f00 */
[----:B------:R-:W-:Y:S02]  /*11b0*/  LEA R3, R3, UR42, 0x3 ;  /* 0x0000002a03037c11 */ /* 0x000fe4000f8e18ff */
[----:B------:R-:W-:-:S04]  /*11c0*/  SHF.L.U32 R0, R0, 0x1f, RZ ;  /* 0x0000001f00007819 */ /* 0x000fc800000006ff */
[----:B------:R2:W3:Y:S01]  /*11d0*/  SYNCS.PHASECHK.TRANS64.TRYWAIT P1, [R3+URZ], R0 ;  /* 0x00000000030075a7 */ /* 0x0004e2000802017f */
[----:B------:R-:W-:Y:S05]  /*11e0*/  @!P0 BRA `(.L_x_15) ;  /* 0x0000000000048947 */ /* 0x000fea0003800000 */
[----:B------:R-:W-:Y:S01]  /*11f0*/  BPT.TRAP 0x1 ;  /* 0x000000040000795c */ /* 0x000fe20000300000 */
.L_x_15:
[----:B---3--:R-:W-:Y:S05]  /*1200*/  @P1 BRA `(.L_x_16) ;  /* 0x0000000000081947 */ /* 0x008fea0003800000 */
[----:B------:R-:W3:Y:S02]  /*1210*/  SYNCS.PHASECHK.TRANS64.TRYWAIT P1, [R3+URZ], R0 ;  /* 0x00000000030075a7 */ /* 0x000ee4000802017f */
[----:B---3--:R-:W-:Y:S05]  /*1220*/  @!P1 BRA `(.L_x_17) ;  /* 0x000000b400dc9947 */ /* 0x008fea0003800000 */
.L_x_16:
[----:B------:R-:W-:-:S04]  /*1230*/  UISETP.LT.AND UP0, UPT, UR40, 0x1, UPT ;  /* 0x000000012800788c */ /* 0x000fc8000bf01270 */
[----:B------:R-:W-:-:S04]  /*1240*/  USEL UR4, UR40, 0x1, UP0 ;  /* 0x0000000128047887 */ /* 0x000fc80008000000 */
[----:B------:R-:W-:-:S06]  /*1250*/  UIADD3 UR4, UR40, -UR4, URZ ;  /* 0x8000000428047290 */ /* 0x000fcc000fffe03f */
[----:B--23--:R-:W-:Y:S01]  /*1260*/  IMAD.U32 R0, RZ, RZ, UR4 ;  /* 0x00000004ff007e24 */ /* 0x00cfe2000f8e00ff */
[----:B------:R-:W-:Y:S05]  /*1270*/  WARPSYNC.ALL ;  /* 0x0000000000007948 */ /* 0x000fea0003800000 */
[----:B------:R-:W-:Y:S01]  /*1280*/  ISETP.GE.AND P1, PT, R0, 0x1, PT ;  /* 0x000000010000780c */ /* 0x000fe20003f26270 */
[----:B------:R-:W-:Y:S01]  /*1290*/  UIADD3 UR4, UR42, 0x50100, URZ ;  /* 0x000501002a047890 */ /* 0x000fe2000fffe03f */
[----:B------:R-:W-:Y:S01]  /*12a0*/  WARPGROUP.ARRIVE ;  /* 0x00000000000079c5 */ /* 0x000fe20000000000 */
[----:B------:R-:W-:Y:S01]  /*12b0*/  UMOV UR9, 0x40000040 ;  /* 0x4000004000097882 */ /* 0x000fe20000000000 */
[----:B------:R-:W-:Y:S01]  /*12c0*/  UMOV UR11, 0x40000040 ;  /* 0x40000040000b7882 */ /* 0x000fe20000000000 */
[----:B------:R-:W-:Y:S01]  /*12d0*/  USHF.R.U32.HI UR4, URZ, 0x4, UR4 ;  /* 0x000000043f047899 */ /* 0x000fe20008011604 */
[----:B------:R-:W-:Y:S01]  /*12e0*/  UMOV UR15, UR11 ;  /* 0x0000000b000f7c82 */ /* 0x000fe20008000000 */
[----:B------:R-:W-:-:S02]  /*12f0*/  UMOV UR13, 0x40000040 ;  /* 0x40000040000d7882 */ /* 0x000fc40000000000 */
[----:B------:R-:W-:Y:S02]  /*1300*/  ULOP3.LUT UR5, UR4, 0x3fff, URZ, 0xc0, !UPT ;  /* 0x00003fff04057892 */ /* 0x000fe4000f8ec03f */
[----:B------:R-:W-:Y:S02]  /*1310*/  ULOP3.LUT UR4, UR41, 0x10000, URZ, 0xfc, !UPT ;  /* 0x0001000029047892 */ /* 0x000fe4000f8efc3f */
[----:B------:R-:W-:Y:S02]  /*1320*/  ULOP3.LUT UR5, UR5, 0x10000, URZ, 0xfc, !UPT ;  /* 0x0001000005057892 */ /* 0x000fe4000f8efc3f */
[----:B------:R-:W-:Y:S02]  /*1330*/  ULEA UR8, UR39, UR4, 0xc ;  /* 0x0000000427087291 */ /* 0x000fe4000f8e603f */
[----:B------:R-:W-:Y:S02]  /*1340*/  ULEA UR6, UR39, UR5, 0xb ;  /* 0x0000000527067291 */ /* 0x000fe4000f8e583f */
[----:B------:R-:W-:-:S05]  /*1350*/  UIADD3 UR12, UR8, 0x400, URZ ;  /* 0x00000400080c7890 */ /* 0x000fca000fffe03f */
[----:B------:R-:W-:Y:S02]  /*1360*/  UMOV UR10, UR6 ;  /* 0x00000006000a7c82 */ /* 0x000fe40008000000 */
[----:B------:R-:W-:Y:S01]  /*1370*/  HGMMA.64x128x16.F32 R88, gdesc[UR8], RZ, !UPT, gsb0 ;  /* 0x01e00000085879f0 */ /* 0x000fe2000c0008ff */
[----:B------:R-:W-:Y:S02]  /*1380*/  UMOV UR14, UR10 ;  /* 0x0000000a000e7c82 */ /* 0x000fe40008000000 */
[----:B------:R-:W-:Y:S02]  /*1390*/  WARPGROUP.DEPBAR.LE gsb0, 0x0 ;  /* 0x00008000000079c5 */ /* 0x000fe40000010000 */
[----:B------:R-:W-:-:S07]  /*13a0*/  WARPGROUP.ARRIVE ;  /* 0x00000000000079c5 */ /* 0x000fce0000000000 */
[----:B------:R-:W-:Y:S01]  /*13b0*/  HGMMA.64x128x16.F32 R24, gdesc[UR12], RZ, !UPT, gsb0 ;  /* 0x01e000000c1879f0 */ /* 0x000fe2000c0008ff */
[----:B------:R-:W-:Y:S02]  /*13c0*/  UIADD3 UR12, UR8, 0x2, URZ ;  /* 0x00000002080c7890 */ /* 0x000fe4000fffe03f */
[----:B------:R-:W-:Y:S01]  /*13d0*/  UIADD3 UR14, UR6, 0x2, URZ ;  /* 0x00000002060e7890 */ /* 0x000fe2000fffe03f */
[----:B------:R-:W-:Y:S01]  /*13e0*/  UMOV UR13, 0x40000040 ;  /* 0x40000040000d7882 */ /* 0x000fe20000000000 */
[----:B------:R-:W-:Y:S01]  /*13f0*/  UMOV UR15, 0x40000040 ;  /* 0x40000040000f7882 */ /* 0x000fe20000000000 */
[----:B------:R-:W-:Y:S02]  /*1400*/  WARPGROUP.DEPBAR.LE gsb0, 0x0 ;  /* 0x00008000000079c5 */ /* 0x000fe40000010000 */
[----:B------:R-:W-:-:S06]  /*1410*/  WARPGROUP.ARRIVE ;  /* 0x00000000000079c5 */ /* 0x000fcc0000000000 */
[----:B------:R-:W-:Y:S01]  /*1420*/  HGMMA.64x128x16.F32 R88, gdesc[UR12], R88, gsb0 ;  /* 0x01e000000c5879f0 */ /* 0x000fe20008000858 */
[----:B------:R-:W-:Y:S01]  /*1430*/  UIADD3 UR12, UR8, 0x402, URZ ;  /* 0x00000402080c7890 */ /* 0x000fe2000fffe03f */
[----:B------:R-:W-:Y:S01]  /*1440*/  UMOV UR13, 0x40000040 ;  /* 0x40000040000d7882 */ /* 0x000fe20000000000 */
[----:B------:R-:W-:Y:S02]  /*1450*/  WARPGROUP.DEPBAR.LE gsb0, 0x0 ;  /* 0x00008000000079c5 */ /* 0x000fe40000010000 */
[----:B------:R-:W-:-:S07]  /*1460*/  WARPGROUP.ARRIVE ;  /* 0x00000000000079c5 */ /* 0x000fce0000000000 */
[----:B------:R-:W-:Y:S01]  /*1470*/  HGMMA.64x128x16.F32 R24, gdesc[UR12], R24, gsb0 ;  /* 0x01e000000c1879f0 */ /* 0x000fe20008000818 */
        /* <DEDUP_REMOVED lines=71> */
[----:B------:R-:W-:Y:S03]  /*18f0*/  HGMMA.64x128x16.F32 R24, gdesc[UR12], R24, gsb0 ;  /* 0x01e000000c1879f0 */ /* 0x000fe60008000818 */
[----:B------:R-:W-:Y:S02]  /*1900*/  WARPGROUP.DEPBAR.LE gsb0, 0x0 ;  /* 0x00008000000079c5 */ /* 0x000fe40000010000 */
[----:B------:R-:W-:Y:S05]  /*1910*/  @!P1 BRA `(.L_x_18) ;  /* 0x00000008002c9947 */ /* 0x000fea0003800000 */
[----:B------:R-:W-:-:S04]  /*1920*/  UIADD3 UR6, UR39, 0x1, URZ ;  /* 0x0000000127067890 */ /* 0x000fc8000fffe03f */
[----:B------:R-:W-:-:S04]  /*1930*/  UISETP.NE.AND UP0, UPT, UR6, 0x5, UPT ;  /* 0x000000050600788c */ /* 0x000fc8000bf05270 */
[----:B------:R-:W-:Y:S02]  /*1940*/  USEL UR7, URZ, 0x1, UP0 ;  /* 0x000000013f077887 */ /* 0x000fe40008000000 */
[----:B------:R-:W-:Y:S02]  /*1950*/  USEL UR6, UR6, URZ, UP0 ;  /* 0x0000003f06067287 */ /* 0x000fe40008000000 */
[----:B------:R-:W-:-:S06]  /*1960*/  ULOP3.LUT UR7, UR38, UR7, URZ, 0x3c, !UPT ;  /* 0x0000000726077292 */ /* 0x000fcc000f8e3c3f */
[----:B01----:R-:W-:Y:S01]  /*1970*/  IMAD.U32 R5, RZ, RZ, UR7 ;  /* 0x00000007ff057e24 */ /* 0x003fe2000f8e00ff */
[----:B------:R-:W-:-:S06]  /*1980*/  UMOV UR7, UR39 ;  /* 0x0000002700077c82 */ /* 0x000fcc0008000000 */
.L_x_25:
[----:B01----:R-:W-:Y:S05]  /*1990*/  @!P0 BRA `(.L_x_19) ;  /* 0x0000000000048947 */ /* 0x003fea0003800000 */
[----:B------:R-:W-:Y:S01]  /*19a0*/  BPT.TRAP 0x1 ;  /* 0x000000040000795c */ /* 0x000fe20000300000 */
.L_x_19:
[----:B------:R-:W0:Y:S01]  /*19b0*/  S2UR UR9, SR_CgaCtaId ;  /* 0x00000000000979c3 */ /* 0x000e220000008800 */
[----:B------:R-:W-:Y:S01]  /*19c0*/  UMOV UR8, 0x400 ;  /* 0x0000040000087882 */ /* 0x000fe20000000000 */
[----:B------:R-:W-:Y:S01]  /*19d0*/  SHF.L.U32 R3, R5, 0x1f, RZ ;  /* 0x0000001f05037819 */ /* 0x000fe200000006ff */
[----:B0-----:R-:W-:-:S04]  /*19e0*/  ULEA UR8, UR9, UR8, 0x18 ;  /* 0x0000000809087291 */ /* 0x001fc8000f8ec03f */
[----:B------:R-:W-:-:S09]  /*19f0*/  ULEA UR9, UR6, UR8, 0x3 ;  /* 0x0000000806097291 */ /* 0x000fd2000f8e183f */
[----:B------:R0:W1:Y:S01]  /*1a00*/  SYNCS.PHASECHK.TRANS64.TRYWAIT P1, [UR9], R3 ;  /* 0x00000003ff0075a7 */ /* 0x0000620008020149 */
[----:B------:R-:W-:Y:S05]  /*1a10*/  @!P0 BRA `(.L_x_20) ;  /* 0x0000000000048947 */ /* 0x000fea0003800000 */
[----:B------:R-:W-:Y:S01]  /*1a20*/  BPT.TRAP 0x1 ;  /* 0x000000040000795c */ /* 0x000fe20000300000 */
.L_x_20:
[----:B-1----:R-:W-:Y:S05]  /*1a30*/  @P1 BRA `(.L_x_21) ;  /* 0x0000000000081947 */ /* 0x002fea0003800000 */
[----:B------:R-:W1:Y:S02]  /*1a40*/  SYNCS.PHASECHK.TRANS64.TRYWAIT P1, [UR9], R3 ;  /* 0x00000003ff0075a7 */ /* 0x000e640008020149 */
[----:B-1----:R-:W-:Y:S05]  /*1a50*/  @!P1 BRA `(.L_x_22) ;  /* 0x000000ac00e49947 */ /* 0x002fea0003800000 */
.L_x_21:
[----:B------:R-:W-:Y:S01]  /*1a60*/  ULEA UR12, UR6, UR4, 0xc ;  /* 0x00000004060c7291 */ /* 0x000fe2000f8e603f */
[----:B------:R-:W-:Y:S01]  /*1a70*/  WARPGROUP.ARRIVE ;  /* 0x00000000000079c5 */ /* 0x000fe20000000000 */
[----:B------:R-:W-:Y:S01]  /*1a80*/  ULEA UR10, UR6, UR5, 0xb ;  /* 0x00000005060a7291 */ /* 0x000fe2000f8e583f */
[----:B------:R-:W-:Y:S01]  /*1a90*/  UMOV UR13, 0x40000040 ;  /* 0x40000040000d7882 */ /* 0x000fe20000000000 */
[----:B------:R-:W-:Y:S01]  /*1aa0*/  UMOV UR15, 0x40000040 ;  /* 0x40000040000f7882 */ /* 0x000fe20000000000 */
[----:B------:R-:W-:Y:S01]  /*1ab0*/  UIADD3 UR16, UR12, 0x400, URZ ;  /* 0x000004000c107890 */ /* 0x000fe2000fffe03f */
[----:B------:R-:W-:-:S03]  /*1ac0*/  UMOV UR19, UR15 ;  /* 0x0000000f00137c82 */ /* 0x000fc60008000000 */
[----:B------:R-:W-:Y:S01]  /*1ad0*/  UMOV UR14, UR10 ;  /* 0x0000000a000e7c82 */ /* 0x000fe20008000000 */
[----:B------:R-:W-:Y:S01]  /*1ae0*/  UMOV UR17, 0x40000040 ;  /* 0x4000004000117882 */ /* 0x000fe20000000000 */
[----:B------:R-:W-:Y:S01]  /*1af0*/  HGMMA.64x128x16.F32 R88, gdesc[UR12], R88, gsb0 ;  /* 0x01e000000c5879f0 */ /* 0x000fe20008000858 */
[----:B------:R-:W-:Y:S02]  /*1b00*/  UMOV UR18, UR14 ;  /* 0x0000000e00127c82 */ /* 0x000fe40008000000 */
        /* <DEDUP_REMOVED lines=89> */
[----:B------:R-:W-:Y:S01]  /*20a0*/  BPT.TRAP 0x1 ;  /* 0x000000040000795c */ /* 0x000fe20000300000 */
.L_x_23:
[----:B------:R-:W-:Y:S01]  /*20b0*/  ULEA UR8, UR7, UR8, 0x3 ;  /* 0x0000000807087291 */ /* 0x000fe2000f8e183f */
[----:B------:R-:W-:-:S03]  /*20c0*/  ISETP.GT.U32.AND P1, PT, R19, 0x1, PT ;  /* 0x000000011300780c */ /* 0x000fc60003f24070 */
[----:B------:R-:W-:-:S04]  /*20d0*/  UIADD3 UR8, UR8, 0x28, URZ ;  /* 0x0000002808087890 */ /* 0x000fc8000fffe03f */
[----:B------:R-:W-:-:S09]  /*20e0*/  UPRMT UR8, URZ, 0x654, UR8 ;  /* 0x000006543f087896 */ /* 0x000fd20008000008 */
[----:B------:R-:W-:Y:S01]  /*20f0*/  SYNCS.ARRIVE.TRANS64.RED.A1T0 RZ, [UR8], RZ ;  /* 0x000000ffffff79a7 */ /* 0x000fe20008100408 */
[----:B------:R-:W-:Y:S05]  /*2100*/  @P1 BRA `(.L_x_24) ;  /* 0x0000000000041947 */ /* 0x000fea0003800000 */
[----:B------:R-:W-:Y:S01]  /*2110*/  BPT.TRAP 0x1 ;  /* 0x000000040000795c */ /* 0x000fe20000300000 */
.L_x_24:
[----:B------:R-:W-:Y:S01]  /*2120*/  UIADD3 UR6, UR6, 0x1, URZ ;  /* 0x0000000106067890 */ /* 0x000fe2000fffe03f */
[C---:B------:R-:W-:Y:S01]  /*2130*/  ISETP.GT.AND P1, PT, R0.reuse, 0x1, PT ;  /* 0x000000010000780c */ /* 0x040fe20003f24270 */
[----:B------:R-:W-:Y:S01]  /*2140*/  UIADD3 UR7, UR7, 0x1, URZ ;  /* 0x0000000107077890 */ /* 0x000fe2000fffe03f */
[----:B------:R-:W-:Y:S01]  /*2150*/  VIADD R0, R0, 0xffffffff ;  /* 0xffffffff00007836 */ /* 0x000fe20000000000 */
[----:B------:R-:W-:Y:S02]  /*2160*/  UISETP.NE.AND UP0, UPT, UR6, 0x5, UPT ;  /* 0x000000050600788c */ /* 0x000fe4000bf05270 */
[----:B------:R-:W-:Y:S02]  /*2170*/  UISETP.NE.AND UP1, UPT, UR7, 0x5, UPT ;  /* 0x000000050700788c */ /* 0x000fe4000bf25270 */
[----:B------:R-:W-:Y:S02]  /*2180*/  USEL UR8, URZ, 0x1, UP0 ;  /* 0x000000013f087887 */ /* 0x000fe40008000000 */
[----:B------:R-:W-:-:S02]  /*2190*/  USEL UR6, UR6, URZ, UP0 ;  /* 0x0000003f06067287 */ /* 0x000fc40008000000 */
[----:B------:R-:W-:Y:S02]  /*21a0*/  USEL UR7, UR7, URZ, UP1 ;  /* 0x0000003f07077287 */ /* 0x000fe40008800000 */
[----:B------:R-:W-:Y:S01]  /*21b0*/  LOP3.LUT R5, R5, UR8, RZ, 0x3c, !PT ;  /* 0x0000000805057c12 */ /* 0x000fe2000f8e3cff */
[----:B------:R-:W-:Y:S09]  /*21c0*/  @P1 BRA `(.L_x_25) ;  /* 0xfffffff400f01947 */ /* 0x000ff2000383ffff */
.L_x_18:
[----:B------:R-:W2:Y:S02]  /*21d0*/  LDC R0, c[0x0][0x28c] ;  /* 0x0000a300ff007b82 */ /* 0x000ea40000000800 */
[----:B--2---:R-:W-:-:S13]  /*21e0*/  ISETP.GE.AND P1, PT, R0, 0x1, PT ;  /* 0x000000010000780c */ /* 0x004fda0003f26270 */
[----:B------:R-:W-:Y:S05]  /*21f0*/  @!P1 BRA `(.L_x_26) ;  /* 0x0000000000489947 */ /* 0x000fea0003800000 */
[----:B------:R-:W-:Y:S05]  /*2200*/  @!P0 BRA `(.L_x_27) ;  /* 0x0000000000048947 */ /* 0x000fea0003800000 */
[----:B------:R-:W-:Y:S01]  /*2210*/  BPT.TRAP 0x1 ;  /* 0x000000040000795c */ /* 0x000fe20000300000 */
.L_x_27:
[----:B------:R-:W2:Y:S01]  /*2220*/  S2UR UR7, SR_CgaCtaId ;  /* 0x00000000000779c3 */ /* 0x000ea20000008800 */
[----:B------:R-:W-:Y:S01]  /*2230*/  UISETP.LT.AND UP0, UPT, UR40, 0x1, UPT ;  /* 0x000000012800788c */ /* 0x000fe2000bf01270 */
[----:B------:R-:W-:-:S03]  /*2240*/  ISETP.GT.U32.AND P0, PT, R19, 0x1, PT ;  /* 0x000000011300780c */ /* 0x000fc60003f04070 */
[----:B------:R-:W-:-:S04]  /*2250*/  USEL UR6, UR40, 0x1, UP0 ;  /* 0x0000000128067887 */ /* 0x000fc80008000000 */
[----:B------:R-:W-:-:S04]  /*2260*/  UIADD3 UR6, UR39, UR40, -UR6 ;  /* 0x0000002827067290 */ /* 0x000fc8000fffe806 */
[----:B------:R-:W-:-:S04]  /*2270*/  UIMAD.WIDE.U32 UR4, UR6, -0x33333333, URZ ;  /* 0xcccccccd060478a5 */ /* 0x000fc8000f8e003f */
[----:B------:R-:W-:-:S03]  /*2280*/  USHF.R.U32.HI UR4, URZ, 0x2, UR5 ;  /* 0x000000023f047899 */ /* 0x000fc60008011605 */
[----:B------:R-:W-:Y:S01]  /*2290*/  UMOV UR5, 0x400 ;  /* 0x0000040000057882 */ /* 0x000fe20000000000 */
[----:B------:R-:W-:Y:S02]  /*22a0*/  UIMAD UR6, UR4, -0x5, UR6 ;  /* 0xfffffffb040678a4 */ /* 0x000fe4000f8e0206 */
[----:B--2---:R-:W-:-:S04]  /*22b0*/  ULEA UR5, UR7, UR5, 0x18 ;  /* 0x0000000507057291 */ /* 0x004fc8000f8ec03f */
[----:B------:R-:W-:-:S04]  /*22c0*/  ULEA UR6, UR6, UR5, 0x3 ;  /* 0x0000000506067291 */ /* 0x000fc8000f8e183f */
[----:B------:R-:W-:-:S04]  /*22d0*/  UIADD3 UR6, UR6, 0x28, URZ ;  /* 0x0000002806067890 */ /* 0x000fc8000fffe03f */
[----:B------:R-:W-:-:S09]  /*22e0*/  UPRMT UR6, URZ, 0x654, UR6 ;  /* 0x000006543f067896 */ /* 0x000fd20008000006 */
[----:B------:R-:W-:Y:S01]  /*22f0*/  SYNCS.ARRIVE.TRANS64.RED.A1T0 RZ, [UR6], RZ ;  /* 0x000000ffffff79a7 */ /* 0x000fe20008100406 */
[----:B------:R-:W-:Y:S05]  /*2300*/  @P0 BRA `(.L_x_26) ;  /* 0x0000000000040947 */ /* 0x000fea0003800000 */
[----:B------:R-:W-:Y:S01]  /*2310*/  BPT.TRAP 0x1 ;  /* 0x000000040000795c */ /* 0x000fe20000300000 */
.L_x_26:
[----:B------:R-:W2:Y:S01]  /*2320*/  LDC R6, c[0x0][0x288] ;  /* 0x0000a200ff067b82 */ /* 0x000ea20000000800 */
[C---:B01----:R-:W-:Y:S01]  /*2330*/  LOP3.LUT R4, R18.reuse, 0x60, RZ, 0xc0, !PT ;  /* 0x0000006012047812 */ /* 0x043fe200078ec0ff */
[----:B------:R-:W-:Y:S01]  /*2340*/  IMAD.SHL.U32 R13, R153, 0x80, RZ ;  /* 0x00000080990d7824 */ /* 0x000fe200078e00ff */
[----:B------:R-:W-:Y:S01]  /*2350*/  UIADD3 UR39, UR40, UR39, URZ ;  /* 0x0000002728277290 */ /* 0x000fe2000fffe03f */
[----:B------:R-:W-:Y:S01]  /*2360*/  SHF.R.U32.HI R3, RZ, 0x2, R18 ;  /* 0x00000002ff037819 */ /* 0x000fe20000011612 */
[----:B------:R-:W-:Y:S01]  /*2370*/  ULDC UR7, c[0x0][0x284] ;  /* 0x0000a10000077ab9 */ /* 0x000fe20000000800 */
[----:B------:R-:W-:Y:S01]  /*2380*/  SHF.R.U32.HI R10, RZ, 0x1, R4 ;  /* 0x00000001ff0a7819 */ /* 0x000fe20000011604 */
[----:B------:R-:W-:Y:S01]  /*2390*/  UISETP.GT.U32.AND UP0, UPT, UR39, 0x4, UPT ;  /* 0x000000042700788c */ /* 0x000fe2000bf04070 */
[----:B------:R-:W-:Y:S01]  /*23a0*/  LOP3.LUT R4, R18, 0x3, RZ, 0xc0, !PT ;  /* 0x0000000312047812 */ /* 0x000fe200078ec0ff */
[----:B------:R-:W-:Y:S01]  /*23b0*/  UISETP.GE.U32.AND UP1, UPT, UR40, 0x5, UPT ;  /* 0x000000052800788c */ /* 0x000fe2000bf26070 */
[----:B------:R-:W-:Y:S01]  /*23c0*/  LOP3.LUT R0, R22, 0x1, RZ, 0xc0, !PT ;  /* 0x0000000116007812 */ /* 0x000fe200078ec0ff */
[----:B------:R-:W-:Y:S01]  /*23d0*/  UISETP.LT.U32.AND UP0, UPT, UR40, 0x5, UP0 ;  /* 0x000000052800788c */ /* 0x000fe20008701070 */
[----:B------:R-:W-:Y:S01]  /*23e0*/  SHF.L.U32 R15, R152, 0x8, RZ ;  /* 0x00000008980f7819 */ /* 0x000fe200000006ff */
[----:B------:R-:W-:Y:S01]  /*23f0*/  ULDC.64 UR8, c[0x0][0x5d0] ;  /* 0x0001740000087ab9 */ /* 0x000fe20000000a00 */
[----:B------:R-:W-:Y:S01]  /*2400*/  LOP3.LUT R3, R3, 0x7, RZ, 0xc0, !PT ;  /* 0x0000000703037812 */ /* 0x000fe200078ec0ff */
[----:B------:R-:W-:Y:S01]  /*2410*/  IMAD.SHL.U32 R8, R0, 0x40, RZ ;  /* 0x0000004000087824 */ /* 0x000fe200078e00ff */
[----:B------:R-:W-:Y:S01]  /*2420*/  SHF.R.S32.HI R21, RZ, 0x1f, R23 ;  /* 0x0000001fff157819 */ /* 0x000fe20000011417 */
[----:B------:R-:W-:Y:S01]  /*2430*/  UIMAD.WIDE.U32 UR4, UR39, -0x33333333, URZ ;  /* 0xcccccccd270478a5 */ /* 0x000fe2000f8e003f */
[--C-:B------:R-:W-:Y:S01]  /*2440*/  IADD3 R5, RZ, -R10, -R3.reuse ;  /* 0x8000000aff057210 */ /* 0x100fe20007ffe803 */
[----:B------:R-:W-:Y:S01]  /*2450*/  USEL UR6, URZ, 0x1, !UP0 ;  /* 0x000000013f067887 */ /* 0x000fe2000c000000 */
[----:B------:R-:W-:Y:S01]  /*2460*/  LOP3.LUT R3, R8, 0x40, R3, 0xe2, !PT ;  /* 0x0000004008037812 */ /* 0x000fe200078ee203 */
[----:B------:R-:W-:Y:S01]  /*2470*/  IMAD.WIDE R8, R152, 0x100, RZ ;  /* 0x0000010098087825 */ /* 0x000fe200078e02ff */
[----:B------:R-:W-:Y:S01]  /*2480*/  USHF.R.U32.HI UR4, URZ, 0x2, UR5 ;  /* 0x000000023f047899 */ /* 0x000fe20008011605 */
[----:B--2---:R-:W-:-:S02]  /*2490*/  ISETP.GE.AND P0, PT, R13, R6, PT ;  /* 0x000000060d00720c */ /* 0x004fc40003f06270 */
[----:B------:R-:W-:Y:S01]  /*24a0*/  IMAD R12, R4, -0x2, R6 ;  /* 0xfffffffe040c7824 */ /* 0x000fe200078e0206 */
[----:B------:R-:W-:Y:S01]  /*24b0*/  ULOP3.LUT UR38, UR38, UR6, URZ, 0x3c, !UPT ;  /* 0x0000000626267292 */ /* 0x000fe2000f8e3c3f */
[----:B------:R-:W-:Y:S01]  /*24c0*/  IMAD.SHL.U32 R6, R18, 0x2, RZ ;  /* 0x0000000212067824 */ /* 0x000fe200078e00ff */
[----:B------:R-:W-:Y:S01]  /*24d0*/  ISETP.GE.OR P0, PT, R15, UR7, P0 ;  /* 0x000000070f007c0c */ /* 0x000fe20008706670 */
[----:B------:R-:W-:Y:S01]  /*24e0*/  IMAD R4, R21, UR8, RZ ;  /* 0x0000000815047c24 */ /* 0x000fe2000f8e02ff */
[----:B------:R-:W-:Y:S01]  /*24f0*/  LOP3.LUT R153, R8, R3, R10, 0xfe, !PT ;  /* 0x0000000308997212 */ /* 0x000fe200078efe0a */
[----:B------:R-:W-:Y:S01]  /*2500*/  IMAD R0, R0, -0x40, R5 ;  /* 0xffffffc000007824 */ /* 0x000fe200078e0205 */
[----:B------:R-:W-:Y:S01]  /*2510*/  LOP3.LUT R6, R13, 0x6, R6, 0xf8, !PT ;  /* 0x000000060d067812 */ /* 0x000fe200078ef806 */
[----:B------:R-:W-:Y:S01]  /*2520*/  IMAD R11, R23, UR9, R4 ;  /* 0x00000009170b7c24 */ /* 0x000fe2000f8e0204 */
[----:B------:R-:W-:Y:S01]  /*2530*/  UIMAD UR39, UR4, -0x5, UR39 ;  /* 0xfffffffb042778a4 */ /* 0x000fe2000f8e0227 */
[----:B------:R-:W-:Y:S01]  /*2540*/  IMAD.MOV.U32 R152, RZ, RZ, -0x1 ;  /* 0xffffffffff987424 */ /* 0x000fe200078e00ff */
[----:B------:R-:W-:Y:S01]  /*2550*/  SHF.R.S32.HI R7, RZ, 0x1f, R6 ;  /* 0x0000001fff077819 */ /* 0x000fe20000011406 */
[----:B------:R-:W-:Y:S01]  /*2560*/  @UP1 ULOP3.LUT UR38, UR38, 0x1, UR4, 0x78, !UPT ;  /* 0x0000000126261892 */ /* 0x000fe2000f8e7804 */
[----:B------:R-:W-:Y:S01]  /*2570*/  IADD3 R3, -R15, UR7, R0 ;  /* 0x000000070f037c10 */ /* 0x000fe2000fffe100 */
[----:B------:R-:W-:-:S02]  /*2580*/  IMAD.IADD R0, R12, 0x1, -R13 ;  /* 0x000000010c007824 */ /* 0x000fc400078e0a0d */
[----:B------:R-:W-:-:S04]  /*2590*/  IMAD.WIDE.U32 R4, R23, UR8, R6 ;  /* 0x0000000817047c25 */ /* 0x000fc8000f8e0006 */
[----:B------:R-:W-:Y:S02]  /*25a0*/  IMAD.IADD R11, R5, 0x1, R11 ;  /* 0x00000001050b7824 */ /* 0x000fe400078e020b */
[----:B------:R-:W-:Y:S01]  /*25b0*/  IMAD.MOV.U32 R10, RZ, RZ, R4 ;  /* 0x000000ffff0a7224 */ /* 0x000fe200078e0004 */
[----:B------:R-:W-:Y:S06]  /*25c0*/  @P0 BRA `(.L_x_28) ;  /* 0x00000084006c0947 */ /* 0x000fec0003800000 */
[----:B------:R-:W0:Y:S01]  /*25d0*/  LDC.64 R4, c[0x0][0x5c8] ;  /* 0x00017200ff047b82 */ /* 0x000e220000000a00 */
[----:B-----5:R-:W-:Y:S01]  /*25e0*/  FSETP.NEU.AND P0, PT, R155, RZ, PT ;  /* 0x000000ff9b00720b */ /* 0x020fe20003f0d000 */
[----:B------:R-:W-:Y:S01]  /*25f0*/  BSSY B0, `(.L_x_28) ;  /* 0x0000858000007945 */ /* 0x000fe20003800000 */
[----:B------:R-:W-:-:S04]  /*2600*/  ISETP.GT.AND P3, PT, R3, RZ, PT ;  /* 0x000000ff0300720c */ /* 0x000fc80003f64270 */
[----:B------:R-:W-:Y:S01]  /*2610*/  ISETP.GT.AND P1, PT, R0, RZ, P3 ;  /* 0x000000ff0000720c */ /* 0x000fe20001f24270 */
[-C--:B0-----:R-:W-:Y:S02]  /*2620*/  IMAD R12, R9, R4.reuse, RZ ;  /* 0x00000004090c7224 */ /* 0x081fe400078e02ff */
[----:B------:R-:W-:-:S04]  /*2630*/  IMAD.WIDE.U32 R166, R153, R4, R10 ;  /* 0x0000000499a67225 */ /* 0x000fc800078e000a */
[----:B------:R-:W-:-:S04]  /*2640*/  IMAD R11, R153, R5, R12 ;  /* 0x00000005990b7224 */ /* 0x000fc800078e020c */
[----:B------:R-:W-:Y:S01]  /*2650*/  IMAD.IADD R169, R167, 0x1, R11 ;  /* 0x00000001a7a97824 */ /* 0x000fe200078e020b */
[----:B------:R-:W-:Y:S06]  /*2660*/  @!P0 BRA `(.L_x_29) ;  /* 0x00000060000c8947 */ /* 0x000fec0003800000 */
[----:B------:R-:W0:Y:S01]  /*2670*/  LDC.64 R12, c[0x0][0x5b8] ;  /* 0x00016e00ff0c7b82 */ /* 0x000e220000000a00 */
[----:B------:R-:W-:-:S07]  /*2680*/  ULDC.64 UR4, c[0x0][0x5c0] ;  /* 0x0001700000047ab9 */ /* 0x000fce0000000a00 */
[----:B------:R-:W1:Y:S08]  /*2690*/  LDC.64 R14, c[0x0][0x5b0] ;  /* 0x00016c00ff0e7b82 */ /* 0x000e700000000a00 */
[----:B------:R-:W2:Y:S01]  /*26a0*/  LDC.64 R10, c[0x0][0x5a8] ;  /* 0x00016a00ff0a7b82 */ /* 0x000ea20000000a00 */
[----:B0-----:R-:W-:-:S04]  /*26b0*/  IMAD R20, R21, R12, RZ ;  /* 0x0000000c15147224 */ /* 0x001fc800078e02ff */
[C---:B------:R-:W-:Y:S02]  /*26c0*/  IMAD R13, R23.reuse, R13, R20 ;  /* 0x0000000d170d7224 */ /* 0x040fe400078e0214 */
[----:B------:R-:W-:-:S04]  /*26d0*/  IMAD.WIDE.U32 R20, R23, R12, R6 ;  /* 0x0000000c17147225 */ /* 0x000fc800078e0006 */
[----:B-1----:R-:W-:Y:S02]  /*26e0*/  IMAD R156, R9, R14, RZ ;  /* 0x0000000e099c7224 */ /* 0x002fe400078e02ff */
[----:B------:R-:W-:Y:S02]  /*26f0*/  IMAD.IADD R157, R21, 0x1, R13 ;  /* 0x00000001159d7824 */ /* 0x000fe400078e020d */
[----:B------:R-:W-:Y:S01]  /*2700*/  IMAD R167, R153, R15, R156 ;  /* 0x0000000f99a77224 */ /* 0x000fe200078e029c */
[----:B------:R-:W-:-:S05]  /*2710*/  MOV R156, R20 ;  /* 0x00000014009c7202 */ /* 0x000fca0000000f00 */
[----:B------:R-:W-:-:S04]  /*2720*/  IMAD.WIDE.U32 R158, R153, R14, R156 ;  /* 0x0000000e999e7225 */ /* 0x000fc800078e009c */
[----:B------:R-:W-:Y:S01]  /*2730*/  IMAD.IADD R159, R159, 0x1, R167 ;  /* 0x000000019f9f7824 */ /* 0x000fe200078e02a7 */
[----:B--2---:R-:W-:-:S04]  /*2740*/  LEA R160, P0, R158, R10, 0x1 ;  /* 0x0000000a9ea07211 */ /* 0x004fc800078008ff */
[----:B------:R-:W-:-:S05]  /*2750*/  LEA.HI.X R161, R158, R11, R159, 0x1, P0 ;  /* 0x0000000b9ea17211 */ /* 0x000fca00000f0c9f */
[----:B------:R-:W2:Y:S01]  /*2760*/  @P1 LDG.E.LTC128B.U16 R165, desc[UR36][R160.64] ;  /* 0x00000024a0a51981 */ /* 0x000ea2000c1e1520 */
[----:B------:R-:W-:Y:S01]  /*2770*/  IMAD.WIDE.U32 R162, R153, R14, R6 ;  /* 0x0000000e99a27225 */ /* 0x000fe200078e0006 */
[----:B------:R-:W-:Y:S01]  /*2780*/  ISETP.GT.AND P2, PT, R0, 0x1, P3 ;  /* 0x000000010000780c */ /* 0x000fe20001f44270 */
[----:B------:R-:W-:Y:S02]  /*2790*/  BSSY B1, `(.L_x_30) ;  /* 0x0000012000017945 */ /* 0x000fe40003800000 */
[----:B------:R-:W-:Y:S02]  /*27a0*/  IMAD.IADD R163, R167, 0x1, R163 ;  /* 0x00000001a7a37824 */ /* 0x000fe400078e02a3 */
[----:B------:R-:W-:-:S04]  /*27b0*/  IMAD.WIDE.U32 R162, R23, R12, R162 ;  /* 0x0000000c17a27225 */ /* 0x000fc800078e00a2 */
[----:B--2---:R-:W-:-:S05]  /*27c0*/  HADD2.F32 R158, -RZ, R165.H0_H0 ;  /* 0x200000a5ff9e7230 */ /* 0x004fca0000004100 */
[----:B------:R-:W-:Y:S01]  /*27d0*/  FMUL R159, R158, R155 ;  /* 0x0000009b9e9f7220 */ /* 0x000fe20000400000 */
[----:B------:R-:W-:-:S03]  /*27e0*/  LEA R158, P0, R166, UR4, 0x1 ;  /* 0x00000004a69e7c11 */ /* 0x000fc6000f8008ff */
[----:B------:R-:W-:Y:S01]  /*27f0*/  FFMA R159, R88, R154, R159 ;  /* 0x0000009a589f7223 */ /* 0x000fe2000000009f */
[----:B------:R-:W-:-:S04]  /*2800*/  IMAD.IADD R88, R13, 0x1, R163 ;  /* 0x000000010d587824 */ /* 0x000fc800078e02a3 */
[----:B------:R-:W-:Y:S02]  /*2810*/  F2FP.F16.F32.PACK_AB R161, RZ, R159 ;  /* 0x0000009fffa1723e */ /* 0x000fe400000000ff */
[----:B------:R-:W-:Y:S02]  /*2820*/  LEA.HI.X R159, R166, UR5, R169, 0x1, P0 ;  /* 0x00000005a69f7c11 */ /* 0x000fe400080f0ca9 */
[----:B------:R-:W-:Y:S02]  /*2830*/  PRMT R163, R161, 0x7610, R163 ;  /* 0x00007610a1a37816 */ /* 0x000fe400000000a3 */
[----:B------:R-:W-:-:S03]  /*2840*/  LEA R160, P0, R162, R10, 0x1 ;  /* 0x0000000aa2a07211 */ /* 0x000fc600078008ff */
[----:B------:R0:W-:Y:S01]  /*2850*/  @P1 STG.E.U16 desc[UR36][R158.64], R163 ;  /* 0x000000a39e001986 */ /* 0x0001e2000c101524 */
[----:B------:R-:W-:Y:S01]  /*2860*/  LEA.HI.X R161, R162, R11, R88, 0x1, P0 ;  /* 0x0000000ba2a17211 */ /* 0x000fe200000f0c58 */
[C---:B------:R-:W-:Y:S01]  /*2870*/  IMAD.SHL.U32 R162, R14.reuse, 0x8, RZ ;  /* 0x000000080ea27824 */ /* 0x040fe200078e00ff */
[----:B0-----:R-:W-:Y:S01]  /*2880*/  SHF.L.U64.HI R163, R14, 0x3, R15 ;  /* 0x000000030ea37819 */ /* 0x001fe2000001020f */
[----:B------:R-:W-:Y:S06]  /*2890*/  @!P2 BRA `(.L_x_31) ;  /* 0x000000000004a947 */ /* 0x000fec0003800000 */
[----:B------:R0:W5:Y:S02]  /*28a0*/  LDG.E.LTC128B.U16 R165, desc[UR36][R160.64+0x2] ;  /* 0x00000224a0a57981 */ /* 0x000164000c1e1520 */
.L_x_31:
[----:B------:R-:W-:Y:S05]  /*28b0*/  BSYNC B1 ;  /* 0x0000000000017941 */ /* 0x000fea0003800000 */
.L_x_30:
[----:B-----5:R-:W-:Y:S01]  /*28c0*/  HADD2.F32 R88, -RZ, R165.H0_H0 ;  /* 0x200000a5ff587230 */ /* 0x020fe20000004100 */
[----:B------:R-:W-:Y:S01]  /*28d0*/  ISETP.GT.AND P0, PT, R3, 0x8, PT ;  /* 0x000000080300780c */ /* 0x000fe20003f04270 */
[----:B------:R-:W-:Y:S01]  /*28e0*/  IMAD.WIDE.U32 R170, R153, R14, R162 ;  /* 0x0000000e99aa7225 */ /* 0x000fe200078e00a2 */
[----:B------:R-:W-:-:S03]  /*28f0*/  PRMT R172, R165, 0x7610, R172 ;  /* 0x00007610a5ac7816 */ /* 0x000fc600000000ac */
[----:B------:R-:W-:Y:S01]  /*2900*/  FMUL R88, R88, R155 ;  /* 0x0000009b58587220 */ /* 0x000fe20000400000 */
[----:B------:R-:W-:Y:S01]  /*2910*/  IMAD.IADD R169, R167, 0x1, R171 ;  /* 0x00000001a7a97824 */ /* 0x000fe200078e02ab */
[----:B------:R-:W-:Y:S02]  /*2920*/  IADD3 R166, P4, R20, R170, RZ ;  /* 0x000000aa14a67210 */ /* 0x000fe40007f9e0ff */
[----:B------:R-:W-:Y:S01]  /*2930*/  FFMA R89, R89, R154, R88 ;  /* 0x0000009a59597223 */ /* 0x000fe20000000058 */
[----:B------:R-:W-:Y:S02]  /*2940*/  ISETP.GT.AND P1, PT, R0, RZ, P0 ;  /* 0x000000ff0000720c */ /* 0x000fe40000724270 */
[----:B------:R-:W-:Y:S01]  /*2950*/  IMAD.X R167, R169, 0x1, R157, P4 ;  /* 0x00000001a9a77824 */ /* 0x000fe200020e069d */
[----:B------:R-:W-:Y:S02]  /*2960*/  LEA R88, P4, R166, R10, 0x1 ;  /* 0x0000000aa6587211 */ /* 0x000fe400078808ff */
[----:B------:R-:W-:-:S02]  /*2970*/  F2FP.F16.F32.PACK_AB R168, RZ, R89 ;  /* 0x00000059ffa8723e */ /* 0x000fc400000000ff */
[----:B------:R-:W-:Y:S02]  /*2980*/  LEA.HI.X R89, R166, R11, R167, 0x1, P4 ;  /* 0x0000000ba6597211 */ /* 0x000fe400020f0ca7 */
[----:B------:R-:W-:-:S05]  /*2990*/  PRMT R171, R168, 0x7610, R171 ;  /* 0x00007610a8ab7816 */ /* 0x000fca00000000ab */
[----:B------:R1:W-:Y:S04]  /*29a0*/  @P2 STG.E.U16 desc[UR36][R158.64+0x2], R171 ;  /* 0x000002ab9e002986 */ /* 0x0003e8000c101524 */
[----:B------:R2:W3:Y:S01]  /*29b0*/  @P1 LDG.E.LTC128B.U16 R172, desc[UR36][R88.64] ;  /* 0x0000002458ac1981 */ /* 0x0004e2000c1e1520 */
[----:B------:R-:W-:Y:S01]  /*29c0*/  IMAD.SHL.U32 R165, R4, 0x10, RZ ;  /* 0x0000001004a57824 */ /* 0x000fe200078e00ff */
[----:B------:R-:W-:Y:S01]  /*29d0*/  IADD3 R170, P2, R6, R170, RZ ;  /* 0x000000aa06aa7210 */ /* 0x000fe20007f5e0ff */
[----:B------:R-:W-:Y:S03]  /*29e0*/  BSSY B1, `(.L_x_32) ;  /* 0x0000011000017945 */ /* 0x000fe60003800000 */
[----:B------:R-:W-:-:S02]  /*29f0*/  IADD3 R168, P4, R165, R158, RZ ;  /* 0x0000009ea5a87210 */ /* 0x000fc40007f9e0ff */
[----:B-1----:R-:W-:Y:S02]  /*2a00*/  IADD3.X R171, R7, R169, RZ, P2, !PT ;  /* 0x000000a907ab7210 */ /* 0x002fe400017fe4ff */
[----:B------:R-:W-:Y:S01]  /*2a10*/  ISETP.GT.AND P2, PT, R0, 0x1, P0 ;  /* 0x000000010000780c */ /* 0x000fe20000744270 */
[----:B------:R-:W-:-:S03]  /*2a20*/  IMAD.WIDE.U32 R170, R23, R12, R170 ;  /* 0x0000000c17aa7225 */ /* 0x000fc600078e00aa */
[----:B--2---:R-:W-:Y:S01]  /*2a30*/  LEA R88, P5, R170, R10, 0x1 ;  /* 0x0000000aaa587211 */ /* 0x004fe200078a08ff */
[----:B---3--:R-:W-:-:S05]  /*2a40*/  HADD2.F32 R166, -RZ, R172.H0_H0 ;  /* 0x200000acffa67230 */ /* 0x008fca0000004100 */
[----:B------:R-:W-:Y:S01]  /*2a50*/  FMUL R167, R166, R155 ;  /* 0x0000009ba6a77220 */ /* 0x000fe20000400000 */
[----:B------:R-:W-:-:S03]  /*2a60*/  IMAD.IADD R166, R13, 0x1, R171 ;  /* 0x000000010da67824 */ /* 0x000fc600078e02ab */
[----:B------:R-:W-:Y:S01]  /*2a70*/  FFMA R90, R90, R154, R167 ;  /* 0x0000009a5a5a7223 */ /* 0x000fe200000000a7 */
[----:B------:R-:W-:Y:S02]  /*2a80*/  SHF.L.U64.HI R167, R4, 0x4, R5 ;  /* 0x0000000404a77819 */ /* 0x000fe40000010205 */
[----:B------:R-:W-:Y:S02]  /*2a90*/  LEA.HI.X R89, R170, R11, R166, 0x1, P5 ;  /* 0x0000000baa597211 */ /* 0x000fe400028f0ca6 */
[----:B------:R-:W-:Y:S01]  /*2aa0*/  F2FP.F16.F32.PACK_AB R90, RZ, R90 ;  /* 0x0000005aff5a723e */ /* 0x000fe200000000ff */
[----:B------:R-:W-:-:S05]  /*2ab0*/  IMAD.X R169, R167, 0x1, R159, P4 ;  /* 0x00000001a7a97824 */ /* 0x000fca00020e069f */
[----:B------:R1:W-:Y:S01]  /*2ac0*/  @P1 STG.E.U16 desc[UR36][R168.64], R90 ;  /* 0x0000005aa8001986 */ /* 0x0003e2000c101524 */
[----:B------:R-:W-:Y:S05]  /*2ad0*/  @!P2 BRA `(.L_x_33) ;  /* 0x000000000004a947 */ /* 0x000fea0003800000 */
[----:B------:R2:W5:Y:S02]  /*2ae0*/  LDG.E.LTC128B.U16 R172, desc[UR36][R88.64+0x2] ;  /* 0x0000022458ac7981 */ /* 0x000564000c1e1520 */
.L_x_33:
[----:B------:R-:W-:Y:S05]  /*2af0*/  BSYNC B1 ;  /* 0x0000000000017941 */ /* 0x000fea0003800000 */
.L_x_32:
[----:B-1---5:R-:W-:Y:S01]  /*2b00*/  HADD2.F32 R90, -RZ, R172.H0_H0 ;  /* 0x200000acff5a7230 */ /* 0x022fe20000004100 */
[----:B------:R-:W-:Y:S01]  /*2b10*/  ISETP.GT.AND P1, PT, R0, 0x8, P3 ;  /* 0x000000080000780c */ /* 0x000fe20001f24270 */
[----:B------:R-:W-:Y:S03]  /*2b20*/  BSSY B1, `(.L_x_34) ;  /* 0x000000a000017945 */ /* 0x000fe60003800000 */
[----:B------:R-:W-:-:S04]  /*2b30*/  FMUL R90, R90, R155 ;  /* 0x0000009b5a5a7220 */ /* 0x000fc80000400000 */
[----:B------:R-:W-:Y:S01]  /*2b40*/  FFMA R90, R91, R154, R90 ;  /* 0x0000009a5b5a7223 */ /* 0x000fe2000000005a */
[----:B------:R-:W-:-:S04]  /*2b50*/  @P2 IMAD.MOV.U32 R91, RZ, RZ, R169 ;  /* 0x000000ffff5b2224 */ /* 0x000fc800078e00a9 */
[----:B------:R-:W-:-:S04]  /*2b60*/  F2FP.F16.F32.PACK_AB R90, RZ, R90 ;  /* 0x0000005aff5a723e */ /* 0x000fc800000000ff */
[----:B------:R-:W-:Y:S01]  /*2b70*/  PRMT R166, R90, 0x7610, R166 ;  /* 0x000076105aa67816 */ /* 0x000fe200000000a6 */
[----:B------:R-:W-:-:S05]  /*2b80*/  @P2 IMAD.MOV.U32 R90, RZ, RZ, R168 ;  /* 0x000000ffff5a2224 */ /* 0x000fca00078e00a8 */
[----:B------:R1:W-:Y:S01]  /*2b90*/  @P2 STG.E.U16 desc[UR36][R90.64+0x2], R166 ;  /* 0x000002a65a002986 */ /* 0x0003e2000c101524 */
[----:B------:R-:W-:Y:S05]  /*2ba0*/  @!P1 BRA `(.L_x_35) ;  /* 0x0000000000049947 */ /* 0x000fea0003800000 */
[----:B------:R3:W5:Y:S02]  /*2bb0*/  LDG.E.LTC128B.U16 R172, desc[UR36][R160.64+0x10] ;  /* 0x00001024a0ac7981 */ /* 0x000764000c1e1520 */
.L_x_35:
[----:B------:R-:W-:Y:S05]  /*2bc0*/  BSYNC B1 ;  /* 0x0000000000017941 */ /* 0x000fea0003800000 */
.L_x_34:
[----:B-1---5:R-:W-:Y:S01]  /*2bd0*/  HADD2.F32 R90, -RZ, R172.H0_H0 ;  /* 0x200000acff5a7230 */ /* 0x022fe20000004100 */
[----:B------:R-:W-:Y:S01]  /*2be0*/  ISETP.GT.AND P2, PT, R0, 0x9, P3 ;  /* 0x000000090000780c */ /* 0x000fe20001f44270 */
[----:B------:R-:W-:Y:S03]  /*2bf0*/  BSSY B1, `(.L_x_36) ;  /* 0x000000a000017945 */ /* 0x000fe60003800000 */
[----:B------:R-:W-:Y:S01]  /*2c00*/  FMUL R91, R90, R155 ;  /* 0x0000009b5a5b7220 */ /* 0x000fe20000400000 */
[----:B------:R-:W-:-:S03]  /*2c10*/  @P1 IMAD.MOV.U32 R90, RZ, RZ, R158 ;  /* 0x000000ffff5a1224 */ /* 0x000fc600078e009e */
[----:B------:R-:W-:-:S05]  /*2c20*/  FFMA R91, R92, R154, R91 ;  /* 0x0000009a5c5b7223 */ /* 0x000fca000000005b */
[----:B------:R-:W-:-:S04]  /*2c30*/  F2FP.F16.F32.PACK_AB R91, RZ, R91 ;  /* 0x0000005bff5b723e */ /* 0x000fc800000000ff */
[----:B------:R-:W-:Y:S02]  /*2c40*/  PRMT R92, R91, 0x7610, R92 ;  /* 0x000076105b5c7816 */ /* 0x000fe4000000005c */
[----:B------:R-:W-:-:S05]  /*2c50*/  @P1 MOV R91, R159 ;  /* 0x0000009f005b1202 */ /* 0x000fca0000000f00 */
[----:B------:R1:W-:Y:S01]  /*2c60*/  @P1 STG.E.U16 desc[UR36][R90.64+0x10], R92 ;  /* 0x0000105c5a001986 */ /* 0x0003e2000c101524 */
[----:B------:R-:W-:Y:S05]  /*2c70*/  @!P2 BRA `(.L_x_37) ;  /* 0x000000000004a947 */ /* 0x000fea0003800000 */
[----:B------:R4:W5:Y:S02]  /*2c80*/  LDG.E.LTC128B.U16 R172, desc[UR36][R160.64+0x12] ;  /* 0x00001224a0ac7981 */ /* 0x000964000c1e1520 */
.L_x_37:
[----:B------:R-:W-:Y:S05]  /*2c90*/  BSYNC B1 ;  /* 0x0000000000017941 */ /* 0x000fea0003800000 */
.L_x_36:
[----:B-1---5:R-:W-:Y:S01]  /*2ca0*/  HADD2.F32 R90, -RZ, R172.H0_H0 ;  /* 0x200000acff5a7230 */ /* 0x022fe20000004100 */
[----:B------:R-:W-:Y:S01]  /*2cb0*/  ISETP.GT.AND P1, PT, R0, 0x8, P0 ;  /* 0x000000080000780c */ /* 0x000fe20000724270 */
[----:B------:R-:W-:Y:S01]  /*2cc0*/  @P2 IMAD.MOV.U32 R91, RZ, RZ, R159 ;  /* 0x000000ffff5b2224 */ /* 0x000fe200078e009f */
[----:B------:R-:W-:Y:S02]  /*2cd0*/  BSSY B1, `(.L_x_38) ;  /* 0x0000009000017945 */ /* 0x000fe40003800000 */
[----:B------:R-:W-:-:S04]  /*2ce0*/  FMUL R90, R90, R155 ;  /* 0x0000009b5a5a7220 */ /* 0x000fc80000400000 */
[----:B------:R-:W-:-:S05]  /*2cf0*/  FFMA R90, R93, R154, R90 ;  /* 0x0000009a5d5a7223 */ /* 0x000fca000000005a */
[----:B------:R-:W-:-:S04]  /*2d00*/  F2FP.F16.F32.PACK_AB R90, RZ, R90 ;  /* 0x0000005aff5a723e */ /* 0x000fc800000000ff */
[----:B------:R-:W-:Y:S01]  /*2d10*/  PRMT R92, R90, 0x7610, R92 ;  /* 0x000076105a5c7816 */ /* 0x000fe2000000005c */
[----:B------:R-:W-:-:S05]  /*2d20*/  @P2 IMAD.MOV.U32 R90, RZ, RZ, R158 ;  /* 0x000000ffff5a2224 */ /* 0x000fca00078e009e */
[----:B------:R1:W-:Y:S01]  /*2d30*/  @P2 STG.E.U16 desc[UR36][R90.64+0x12], R92 ;  /* 0x0000125c5a002986 */ /* 0x0003e2000c101524 */
[----:B------:R-:W-:Y:S05]  /*2d40*/  @!P1 BRA `(.L_x_39) ;  /* 0x0000000000049947 */ /* 0x000fea0003800000 */
[----:B------:R0:W5:Y:S02]  /*2d50*/  LDG.E.LTC128B.U16 R172, desc[UR36][R88.64+0x10] ;  /* 0x0000102458ac7981 */ /* 0x000164000c1e1520 */
.L_x_39:
[----:B------:R-:W-:Y:S05]  /*2d60*/  BSYNC B1 ;  /* 0x0000000000017941 */ /* 0x000fea0003800000 */
.L_x_38:
[----:B-1---5:R-:W-:Y:S01]  /*2d70*/  HADD2.F32 R90, -RZ, R172.H0_H0 ;  /* 0x200000acff5a7230 */ /* 0x022fe20000004100 */
[----:B------:R-:W-:Y:S01]  /*2d80*/  ISETP.GT.AND P2, PT, R0, 0x9, P0 ;  /* 0x000000090000780c */ /* 0x000fe20000744270 */
[----:B------:R-:W-:Y:S03]  /*2d90*/  BSSY B1, `(.L_x_40) ;  /* 0x000000a000017945 */ /* 0x000fe60003800000 */
[----:B------:R-:W-:Y:S01]  /*2da0*/  FMUL R91, R90, R155 ;  /* 0x0000009b5a5b7220 */ /* 0x000fe20000400000 */
[----:B------:R-:W-:-:S03]  /*2db0*/  @P1 IMAD.MOV.U32 R90, RZ, RZ, R168 ;  /* 0x000000ffff5a1224 */ /* 0x000fc600078e00a8 */
[----:B------:R-:W-:-:S05]  /*2dc0*/  FFMA R91, R94, R154, R91 ;  /* 0x0000009a5e5b7223 */ /* 0x000fca000000005b */
[----:B------:R-:W-:-:S04]  /*2dd0*/  F2FP.F16.F32.PACK_AB R91, RZ, R91 ;  /* 0x0000005bff5b723e */ /* 0x000fc800000000ff */
[----:B------:R-:W-:Y:S01]  /*2de0*/  PRMT R92, R91, 0x7610, R92 ;  /* 0x000076105b5c7816 */ /* 0x000fe2000000005c */
[----:B------:R-:W-:-:S05]  /*2df0*/  @P1 IMAD.MOV.U32 R91, RZ, RZ, R169 ;  /* 0x000000ffff5b1224 */ /* 0x000fca00078e00a9 */
[----:B------:R1:W-:Y:S01]  /*2e00*/  @P1 STG.E.U16 desc[UR36][R90.64+0x10], R92 ;  /* 0x0000105c5a001986 */ /* 0x0003e2000c101524 */
[----:B------:R-:W-:Y:S05]  /*2e10*/  @!P2 BRA `(.L_x_41) ;  /* 0x000000000004a947 */ /* 0x000fea0003800000 */
[----:B------:R0:W5:Y:S02]  /*2e20*/  LDG.E.LTC128B.U16 R172, desc[UR36][R88.64+0x12] ;  /* 0x0000122458ac7981 */ /* 0x000164000c1e1520 */
.L_x_41:
[----:B------:R-:W-:Y:S05]  /*2e30*/  BSYNC B1 ;  /* 0x0000000000017941 */ /* 0x000fea0003800000 */
.L_x_40:
        /* <DEDUP_REMOVED lines=12> */
.L_x_43:
[----:B------:R-:W-:Y:S05]  /*2f00*/  BSYNC B1 ;  /* 0x0000000000017941 */ /* 0x000fea0003800000 */
.L_x_42:
[----:B-1---5:R-:W-:Y:S01]  /*2f10*/  HADD2.F32 R90, -RZ, R172.H0_H0 ;  /* 0x200000acff5a7230 */ /* 0x022fe20000004100 */
[----:B------:R-:W-:Y:S01]  /*2f20*/  ISETP.GT.AND P2, PT, R0, 0x11, P3 ;  /* 0x000000110000780c */ /* 0x000fe20001f44270 */
[----:B------:R-:W-:Y:S03]  /*2f30*/  BSSY B1, `(.L_x_44) ;  /* 0x000000a000017945 */ /* 0x000fe60003800000 */
[----:B------:R-:W-:Y:S01]  /*2f40*/  FMUL R91, R90, R155 ;  /* 0x0000009b5a5b7220 */ /* 0x000fe20000400000 */
[----:B------:R-:W-:-:S03]  /*2f50*/  @P1 MOV R90, R158 ;  /* 0x0000009e005a1202 */ /* 0x000fc60000000f00 */
[----:B------:R-:W-:-:S05]  /*2f60*/  FFMA R91, R96, R154, R91 ;  /* 0x0000009a605b7223 */ /* 0x000fca000000005b */
[----:B------:R-:W-:-:S04]  /*2f70*/  F2FP.F16.F32.PACK_AB R91, RZ, R91 ;  /* 0x0000005bff5b723e */ /* 0x000fc800000000ff */
[----:B------:R-:W-:Y:S01]  /*2f80*/  PRMT R92, R91, 0x7610, R92 ;  /* 0x000076105b5c7816 */ /* 0x000fe2000000005c */
[----:B------:R-:W-:-:S05]  /*2f90*/  @P1 IMAD.MOV.U32 R91, RZ, RZ, R159 ;  /* 0x000000ffff5b1224 */ /* 0x000fca00078e009f */
[----:B------:R1:W-:Y:S01]  /*2fa0*/  @P1 STG.E.U16 desc[UR36][R90.64+0x20], R92 ;  /* 0x0000205c5a001986 */ /* 0x0003e2000c101524 */
[----:B------:R-:W-:Y:S05]  /*2fb0*/  @!P2 BRA `(.L_x_45) ;  /* 0x000000000004a947 */ /* 0x000fea0003800000 */
[----:B------:R0:W5:Y:S02]  /*2fc0*/  LDG.E.LTC128B.U16 R172, desc[UR36][R160.64+0x22] ;  /* 0x00002224a0ac7981 */ /* 0x000164000c1e1520 */
.L_x_45:
[----:B------:R-:W-:Y:S05]  /*2fd0*/  BSYNC B1 ;  /* 0x0000000000017941 */ /* 0x000fea0003800000 */
.L_x_44:
        /* <DEDUP_REMOVED lines=12> */
.L_x_47:
[----:B------:R-:W-:Y:S05]  /*30a0*/  BSYNC B1 ;  /* 0x0000000000017941 */ /* 0x000fea0003800000 */
.L_x_46:
        /* <DEDUP_REMOVED lines=12> */
.L_x_49:
[----:B------:R-:W-:Y:S05]  /*3170*/  BSYNC B1 ;  /* 0x0000000000017941 */ /* 0x000fea0003800000 */
.L_x_48:
[----:B-1---5:R-:W-:Y:S01]  /*3180*/  HADD2.F32 R90, -RZ, R172.H0_H0 ;  /* 0x200000acff5a7230 */ /* 0x022fe20000004100 */
[----:B------:R-:W-:Y:S01]  /*3190*/  @P2 MOV R91, R169 ;  /* 0x000000a9005b2202 */ /* 0x000fe20000000f00 */
[----:B------:R-:W-:Y:S01]  /*31a0*/  BSSY B1, `(.L_x_50) ;  /* 0x000000a000017945 */ /* 0x000fe20003800000 */
[----:B------:R-:W-:Y:S02]  /*31b0*/  ISETP.GT.AND P1, PT, R0, 0x18, P3 ;  /* 0x000000180000780c */ /* 0x000fe40001f24270 */
        /* <DEDUP_REMOVED lines=8> */
.L_x_51:
[----:B------:R-:W-:Y:S05]  /*3240*/  BSYNC B1 ;  /* 0x0000000000017941 */ /* 0x000fea0003800000 */
.L_x_50:
        /* <DEDUP_REMOVED lines=12> */
.L_x_53:
[----:B------:R-:W-:Y:S05]  /*3310*/  BSYNC B1 ;  /* 0x0000000000017941 */ /* 0x000fea0003800000 */
.L_x_52:
        /* <DEDUP_REMOVED lines=12> */
.L_x_55:
[----:B------:R-:W-:Y:S05]  /*33e0*/  BSYNC B1 ;  /* 0x0000000000017941 */ /* 0x000fea0003800000 */
.L_x_54:
        /* <DEDUP_REMOVED lines=12> */
.L_x_57:
[----:B------:R-:W-:Y:S05]  /*34b0*/  BSYNC B1 ;  /* 0x0000000000017941 */ /* 0x000fea0003800000 */
.L_x_56:
[----:B-1---5:R-:W-:Y:S01]  /*34c0*/  HADD2.F32 R90, -RZ, R172.H0_H0 ;  /* 0x200000acff5a7230 */ /* 0x022fe20000004100 */
[----:B------:R-:W-:Y:S01]  /*34d0*/  ISETP.GT.AND P1, PT, R0, 0x20, P3 ;  /* 0x000000200000780c */ /* 0x000fe20001f24270 */
[----:B------:R-:W-:Y:S01]  /*34e0*/  @P2 IMAD.MOV.U32 R91, RZ, RZ, R169 ;  /* 0x000000ffff5b2224 */ /* 0x000fe200078e00a9 */
[----:B------:R-:W-:Y:S02]  /*34f0*/  BSSY B1, `(.L_x_58) ;  /* 0x0000009000017945 */ /* 0x000fe40003800000 */
[----:B------:R-:W-:-:S04]  /*3500*/  FMUL R90, R90, R155 ;  /* 0x0000009b5a5a7220 */ /* 0x000fc80000400000 */
[----:B------:R-:W-:-:S05]  /*3510*/  FFMA R90, R103, R154, R90 ;  /* 0x0000009a675a7223 */ /* 0x000fca000000005a */
[----:B------:R-:W-:-:S04]  /*3520*/  F2FP.F16.F32.PACK_AB R90, RZ, R90 ;  /* 0x0000005aff5a723e */ /* 0x000fc800000000ff */
[----:B------:R-:W-:Y:S02]  /*3530*/  PRMT R92, R90, 0x7610, R92 ;  /* 0x000076105a5c7816 */ /* 0x000fe4000000005c */
[----:B------:R-:W-:-:S05]  /*3540*/  @P2 MOV R90, R168 ;  /* 0x000000a8005a2202 */ /* 0x000fca0000000f00 */
[----:B------:R1:W-:Y:S01]  /*3550*/  @P2 STG.E.U16 desc[UR36][R90.64+0x32], R92 ;  /* 0x0000325c5a002986 */ /* 0x0003e2000c101524 */
[----:B------:R-:W-:Y:S05]  /*3560*/  @!P1 BRA `(.L_x_59) ;  /* 0x0000000000049947 */ /* 0x000fea0003800000 */
[----:B------:R0:W5:Y:S02]  /*3570*/  LDG.E.LTC128B.U16 R172, desc[UR36][R160.64+0x40] ;  /* 0x00004024a0ac7981 */ /* 0x000164000c1e1520 */
.L_x_59:
[----:B------:R-:W-:Y:S05]  /*3580*/  BSYNC B1 ;  /* 0x0000000000017941 */ /* 0x000fea0003800000 */
.L_x_58:
        /* <DEDUP_REMOVED lines=12> */
.L_x_61:
[----:B------:R-:W-:Y:S05]  /*3650*/  BSYNC B1 ;  /* 0x0000000000017941 */ /* 0x000fea0003800000 */
.L_x_60:
        /* <DEDUP_REMOVED lines=12> */
.L_x_63:
[----:B------:R-:W-:Y:S05]  /*3720*/  BSYNC B1 ;  /* 0x0000000000017941 */ /* 0x000fea0003800000 */
.L_x_62:
        /* <DEDUP_REMOVED lines=12> */
.L_x_65:
[----:B------:R-:W-:Y:S05]  /*37f0*/  BSYNC B1 ;  /* 0x0000000000017941 */ /* 0x000fea0003800000 */
.L_x_64:
        /* <DEDUP_REMOVED lines=12> */
.L_x_67:
[----:B------:R-:W-:Y:S05]  /*38c0*/  BSYNC B1 ;  /* 0x0000000000017941 */ /* 0x000fea0003800000 */
.L_x_66:
        /* <DEDUP_REMOVED lines=12> */
.L_x_69:
[----:B------:R-:W-:Y:S05]  /*3990*/  BSYNC B1 ;  /* 0x0000000000017941 */ /* 0x000fea0003800000 */
.L_x_68:
        /* <DEDUP_REMOVED lines=12> */
.L_x_71:
[----:B------:R-:W-:Y:S05]  /*3a60*/  BSYNC B1 ;  /* 0x0000000000017941 */ /* 0x000fea0003800000 */
.L_x_70:
        /* <DEDUP_REMOVED lines=12> */
.L_x_73:
[----:B------:R-:W-:Y:S05]  /*3b30*/  BSYNC B1 ;  /* 0x0000000000017941 */ /* 0x000fea0003800000 */
.L_x_72:
        /* <DEDUP_REMOVED lines=12> */
.L_x_75:
[----:B------:R-:W-:Y:S05]  /*3c00*/  BSYNC B1 ;  /* 0x0000000000017941 */ /* 0x000fea0003800000 */
.L_x_74:
        /* <DEDUP_REMOVED lines=12> */
.L_x_77:
[----:B------:R-:W-:Y:S05]  /*3cd0*/  BSYNC B1 ;  /* 0x0000000000017941 */ /* 0x000fea0003800000 */
.L_x_76:
        /* <DEDUP_REMOVED lines=12> */
.L_x_79:
[----:B------:R-:W-:Y:S05]  /*3da0*/  BSYNC B1 ;  /* 0x0000000000017941 */ /* 0x000fea0003800000 */
.L_x_78:
        /* <DEDUP_REMOVED lines=12> */
.L_x_81:
[----:B------:R-:W-:Y:S05]  /*3e70*/  BSYNC B1 ;  /* 0x0000000000017941 */ /* 0x000fea0003800000 */
.L_x_80:
        /* <DEDUP_REMOVED lines=12> */
.L_x_83:
[----:B------:R-:W-:Y:S05]  /*3f40*/  BSYNC B1 ;  /* 0x0000000000017941 */ /* 0x000fea0003800000 */
.L_x_82:
        /* <DEDUP_REMOVED lines=12> */
.L_x_85:
[----:B------:R-:W-:Y:S05]  /*4010*/  BSYNC B1 ;  /* 0x0000000000017941 */ /* 0x000fea0003800000 */
.L_x_84:
        /* <DEDUP_REMOVED lines=12> */
.L_x_87:
[----:B------:R-:W-:Y:S05]  /*40e0*/  BSYNC B1 ;  /* 0x0000000000017941 */ /* 0x000fea0003800000 */
.L_x_86:
        /* <DEDUP_REMOVED lines=12> */
.L_x_89:
[----:B------:R-:W-:Y:S05]  /*41b0*/  BSYNC B1 ;  /* 0x0000000000017941 */ /* 0x000fea0003800000 */
.L_x_88:
        /* <DEDUP_REMOVED lines=12> */
.L_x_91:
[----:B------:R-:W-:Y:S05]  /*4280*/  BSYNC B1 ;  /* 0x0000000000017941 */ /* 0x000fea0003800000 */
.L_x_90:
        /* <DEDUP_REMOVED lines=12> */
.L_x_93:
[----:B------:R-:W-:Y:S05]  /*4350*/  BSYNC B1 ;  /* 0x0000000000017941 */ /* 0x000fea0003800000 */
.L_x_92:
        /* <DEDUP_REMOVED lines=12> */
.L_x_95:
[----:B------:R-:W-:Y:S05]  /*4420*/  BSYNC B1 ;  /* 0x0000000000017941 */ /* 0x000fea0003800000 */
.L_x_94:
        /* <DEDUP_REMOVED lines=12> */
.L_x_97:
[----:B------:R-:W-:Y:S05]  /*44f0*/  BSYNC B1 ;  /* 0x0000000000017941 */ /* 0x000fea0003800000 */
.L_x_96:
        /* <DEDUP_REMOVED lines=12> */
.L_x_99:
[----:B------:R-:W-:Y:S05]  /*45c0*/  BSYNC B1 ;  /* 0x0000000000017941 */ /* 0x000fea0003800000 */
.L_x_98:
        /* <DEDUP_REMOVED lines=12> */
.L_x_101:
[----:B------:R-:W-:Y:S05]  /*4690*/  BSYNC B1 ;  /* 0x0000000000017941 */ /* 0x000fea0003800000 */
.L_x_100:
        /* <DEDUP_REMOVED lines=12> */
.L_x_103:
[----:B------:R-:W-:Y:S05]  /*4760*/  BSYNC B1 ;  /* 0x0000000000017941 */ /* 0x000fea0003800000 */
.L_x_102:
        /* <DEDUP_REMOVED lines=12> */
.L_x_105:
[----:B------:R-:W-:Y:S05]  /*4830*/  BSYNC B1 ;  /* 0x0000000000017941 */ /* 0x000fea0003800000 */
.L_x_104:
        /* <DEDUP_REMOVED lines=12> */
.L_x_107:
[----:B------:R-:W-:Y:S05]  /*4900*/  BSYNC B1 ;  /* 0x0000000000017941 */ /* 0x000fea0003800000 */
.L_x_106:
        /* <DEDUP_REMOVED lines=12> */
.L_x_109:
[----:B------:R-:W-:Y:S05]  /*49d0*/  BSYNC B1 ;  /* 0x0000000000017941 */ /* 0x000fea0003800000 */
.L_x_108:
        /* <DEDUP_REMOVED lines=12> */
.L_x_111:
[----:B------:R-:W-:Y:S05]  /*4aa0*/  BSYNC B1 ;  /* 0x0000000000017941 */ /* 0x000fea0003800000 */
.L_x_110:
        /* <DEDUP_REMOVED lines=12> */
.L_x_113:
[----:B------:R-:W-:Y:S05]  /*4b70*/  BSYNC B1 ;  /* 0x0000000000017941 */ /* 0x000fea0003800000 */
.L_x_112:
        /* <DEDUP_REMOVED lines=12> */
.L_x_115:
[----:B------:R-:W-:Y:S05]  /*4c40*/  BSYNC B1 ;  /* 0x0000000000017941 */ /* 0x000fea0003800000 */
.L_x_114:
        /* <DEDUP_REMOVED lines=12> */
.L_x_117:
[----:B------:R-:W-:Y:S05]  /*4d10*/  BSYNC B1 ;  /* 0x0000000000017941 */ /* 0x000fea0003800000 */
.L_x_116:
        /* <DEDUP_REMOVED lines=12> */
.L_x_119:
[----:B------:R-:W-:Y:S05]  /*4de0*/  BSYNC B1 ;  /* 0x0000000000017941 */ /* 0x000fea0003800000 */
.L_x_118:
        /* <DEDUP_REMOVED lines=12> */
.L_x_121:
[----:B------:R-:W-:Y:S05]  /*4eb0*/  BSYNC B1 ;  /* 0x0000000000017941 */ /* 0x000fea0003800000 */
.L_x_120:
        /* <DEDUP_REMOVED lines=12> */
.L_x_123:
[----:B------:R-:W-:Y:S05]  /*4f80*/  BSYNC B1 ;  /* 0x0000000000017941 */ /* 0x000fea0003800000 */
.L_x_122:
        /* <DEDUP_REMOVED lines=12> */
.L_x_125:
[----:B------:R-:W-:Y:S05]  /*5050*/  BSYNC B1 ;  /* 0x0000000000017941 */ /* 0x000fea0003800000 */
.L_x_124:
        /* <DEDUP_REMOVED lines=12> */
.L_x_127:
[----:B------:R-:W-:Y:S05]  /*5120*/  BSYNC B1 ;  /* 0x0000000000017941 */ /* 0x000fea0003800000 */
.L_x_126:
        /* <DEDUP_REMOVED lines=12> */
.L_x_129:
[----:B------:R-:W-:Y:S05]  /*51f0*/  BSYNC B1 ;  /* 0x0000000000017941 */ /* 0x000fea0003800000 */
.L_x_128:
        /* <DEDUP_REMOVED lines=12> */
.L_x_131:
[----:B------:R-:W-:Y:S05]  /*52c0*/  BSYNC B1 ;  /* 0x0000000000017941 */ /* 0x000fea0003800000 */
.L_x_130:
        /* <DEDUP_REMOVED lines=12> */
.L_x_133:
[----:B------:R-:W-:Y:S05]  /*5390*/  BSYNC B1 ;  /* 0x0000000000017941 */ /* 0x000fea0003800000 */
.L_x_132:
        /* <DEDUP_REMOVED lines=12> */
.L_x_135:
[----:B------:R-:W-:Y:S05]  /*5460*/  BSYNC B1 ;  /* 0x0000000000017941 */ /* 0x000fea0003800000 */
.L_x_134:
        /* <DEDUP_REMOVED lines=12> */
.L_x_137:
[----:B------:R-:W-:Y:S05]  /*5530*/  BSYNC B1 ;  /* 0x0000000000017941 */ /* 0x000fea0003800000 */
.L_x_136:
        /* <DEDUP_REMOVED lines=12> */
.L_x_139:
[----:B------:R-:W-:Y:S05]  /*5600*/  BSYNC B1 ;  /* 0x0000000000017941 */ /* 0x000fea0003800000 */
.L_x_138:
        /* <DEDUP_REMOVED lines=12> */
.L_x_141:
[----:B------:R-:W-:Y:S05]  /*56d0*/  BSYNC B1 ;  /* 0x0000000000017941 */ /* 0x000fea0003800000 */
.L_x_140:
        /* <DEDUP_REMOVED lines=12> */
.L_x_143:
[----:B------:R-:W-:Y:S05]  /*57a0*/  BSYNC B1 ;  /* 0x0000000000017941 */ /* 0x000fea0003800000 */
.L_x_142:
        /* <DEDUP_REMOVED lines=12> */
.L_x_145:
[----:B------:R-:W-:Y:S05]  /*5870*/  BSYNC B1 ;  /* 0x0000000000017941 */ /* 0x000fea0003800000 */
.L_x_144:
        /* <DEDUP_REMOVED lines=12> */
.L_x_147:
[----:B------:R-:W-:Y:S05]  /*5940*/  BSYNC B1 ;  /* 0x0000000000017941 */ /* 0x000fea0003800000 */
.L_x_146:
        /* <DEDUP_REMOVED lines=12> */
.L_x_149:
[----:B------:R-:W-:Y:S05]  /*5a10*/  BSYNC B1 ;  /* 0x0000000000017941 */ /* 0x000fea0003800000 */
.L_x_148:
        /* <DEDUP_REMOVED lines=12> */
.L_x_151:
[----:B------:R-:W-:Y:S05]  /*5ae0*/  BSYNC B1 ;  /* 0x0000000000017941 */ /* 0x000fea0003800000 */
.L_x_150:
[----:B-----5:R-:W-:Y:S01]  /*5af0*/  HADD2.F32 R8, -RZ, R172.H0_H0 ;  /* 0x200000acff087230 */ /* 0x020fe20000004100 */
[----:B------:R-:W-:Y:S01]  /*5b00*/  ISETP.GT.AND P1, PT, R0, 0x79, P0 ;  /* 0x000000790000780c */ /* 0x000fe20000724270 */
[----:B------:R-:W-:Y:S01]  /*5b10*/  BSSY B1, `(.L_x_152) ;  /* 0x000000c000017945 */ /* 0x000fe20003800000 */
[----:B------:R-:W-:Y:S02]  /*5b20*/  IADD3 R153, P0, R153, 0x80, RZ ;  /* 0x0000008099997810 */ /* 0x000fe40007f1e0ff */
[----:B-1----:R-:W-:Y:S01]  /*5b30*/  FMUL R91, R8, R155 ;  /* 0x0000009b085b7220 */ /* 0x002fe20000400000 */
[----:B------:R-:W-:-:S03]  /*5b40*/  @P2 IMAD.MOV.U32 R8, RZ, RZ, R168 ;  /* 0x000000ffff082224 */ /* 0x000fc600078e00a8 */
[----:B------:R-:W-:-:S05]  /*5b50*/  FFMA R91, R150, R154, R91 ;  /* 0x0000009a965b7223 */ /* 0x000fca000000005b */
[----:B------:R-:W-:-:S04]  /*5b60*/  F2FP.F16.F32.PACK_AB R91, RZ, R91 ;  /* 0x0000005bff5b723e */ /* 0x000fc800000000ff */
[----:B------:R-:W-:Y:S01]  /*5b70*/  PRMT R90, R91, 0x7610, R90 ;  /* 0x000076105b5a7816 */ /* 0x000fe2000000005a */
[----:B------:R-:W-:Y:S02]  /*5b80*/  IMAD.X R91, RZ, RZ, R9, P0 ;  /* 0x000000ffff5b7224 */ /* 0x000fe400000e0609 */
[----:B------:R-:W-:-:S05]  /*5b90*/  @P2 IMAD.MOV.U32 R9, RZ, RZ, R169 ;  /* 0x000000ffff092224 */ /* 0x000fca00078e00a9 */
[----:B------:R1:W-:Y:S01]  /*5ba0*/  @P2 STG.E.U16 desc[UR36][R8.64+0xf0], R90 ;  /* 0x0000f05a08002986 */ /* 0x0003e2000c101524 */
[----:B------:R-:W-:Y:S05]  /*5bb0*/  @!P1 BRA `(.L_x_153) ;  /* 0x0000000000049947 */ /* 0x000fea0003800000 */
[----:B------:R0:W5:Y:S02]  /*5bc0*/  LDG.E.LTC128B.U16 R172, desc[UR36][R88.64+0xf2] ;  /* 0x0000f22458ac7981 */ /* 0x000164000c1e1520 */
.L_x_153:
[----:B------:R-:W-:Y:S05]  /*5bd0*/  BSYNC B1 ;  /* 0x0000000000017941 */ /* 0x000fea0003800000 */
.L_x_152:
[----:B-1---5:R-:W-:Y:S01]  /*5be0*/  HADD2.F32 R8, -RZ, R172.H0_H0 ;  /* 0x200000acff087230 */ /* 0x022fe20000004100 */
[----:B------:R-:W-:Y:S01]  /*5bf0*/  ISETP.GT.AND P0, PT, R3, 0x80, PT ;  /* 0x000000800300780c */ /* 0x000fe20003f04270 */
[----:B------:R-:W-:-:S03]  /*5c00*/  IMAD R90, R91, R14, RZ ;  /* 0x0000000e5b5a7224 */ /* 0x000fc600078e02ff */
[----:B0-2---:R-:W-:Y:S01]  /*5c10*/  FMUL R88, R8, R155 ;  /* 0x0000009b08587220 */ /* 0x005fe20000400000 */
[C---:B------:R-:W-:Y:S01]  /*5c20*/  IMAD R97, R153.reuse, R15, R90 ;  /* 0x0000000f99617224 */ /* 0x040fe200078e025a */
[----:B------:R-:W-:Y:S01]  /*5c30*/  ISETP.GT.AND P3, PT, R0, RZ, P0 ;  /* 0x000000ff0000720c */ /* 0x000fe20000764270 */
[----:B------:R-:W-:-:S04]  /*5c40*/  IMAD.WIDE.U32 R8, R153, R14, R156 ;  /* 0x0000000e99087225 */ /* 0x000fc800078e009c */
[----:B------:R-:W-:Y:S01]  /*5c50*/  FFMA R151, R151, R154, R88 ;  /* 0x0000009a97977223 */ /* 0x000fe20000000058 */
[----:B------:R-:W-:Y:S01]  /*5c60*/  IMAD.IADD R9, R9, 0x1, R97 ;  /* 0x0000000109097824 */ /* 0x000fe200078e0261 */
[----:B------:R-:W-:-:S03]  /*5c70*/  LEA R88, P2, R8, R10, 0x1 ;  /* 0x0000000a08587211 */ /* 0x000fc600078408ff */
[----:B------:R-:W-:Y:S02]  /*5c80*/  F2FP.F16.F32.PACK_AB R151, RZ, R151 ;  /* 0x00000097ff97723e */ /* 0x000fe400000000ff */
[----:B------:R-:W-:-:S03]  /*5c90*/  LEA.HI.X R89, R8, R11, R9, 0x1, P2 ;  /* 0x0000000b08597211 */ /* 0x000fc600010f0c09 */
[----:B------:R0:W-:Y:S04]  /*5ca0*/  @P1 STG.E.U16 desc[UR36][R168.64+0xf2], R151 ;  /* 0x0000f297a8001986 */ /* 0x0001e8000c101524 */
[----:B------:R-:W2:Y:S01]  /*5cb0*/  @P3 LDG.E.LTC128B.U16 R172, desc[UR36][R88.64] ;  /* 0x0000002458ac3981 */ /* 0x000ea2000c1e1520 */
[----:B------:R-:W-:Y:S01]  /*5cc0*/  IMAD.WIDE.U32 R8, R153, R14, R6 ;  /* 0x0000000e99087225 */ /* 0x000fe200078e0006 */
[----:B------:R-:W-:Y:S01]  /*5cd0*/  SHF.L.U64.HI R95, R4, 0x8, R5 ;  /* 0x00000008045f7819 */ /* 0x000fe20000010205 */
[----:B------:R-:W-:Y:S01]  /*5ce0*/  BSSY B1, `(.L_x_154) ;  /* 0x0000011000017945 */ /* 0x000fe20003800000 */
[----:B------:R-:W-:Y:S01]  /*5cf0*/  ISETP.GT.AND P2, PT, R0, 0x1, P0 ;  /* 0x000000010000780c */ /* 0x000fe20000744270 */
[----:B------:R-:W-:Y:S01]  /*5d00*/  IMAD.SHL.U32 R93, R4, 0x100, RZ ;  /* 0x00000100045d7824 */ /* 0x000fe200078e00ff */
[----:B------:R-:W-:Y:S01]  /*5d10*/  IADD3 R9, R97, R9, RZ ;  /* 0x0000000961097210 */ /* 0x000fe20007ffe0ff */
[----:B--2---:R-:W-:-:S05]  /*5d20*/  HADD2.F32 R90, -RZ, R172.H0_H0 ;  /* 0x200000acff5a7230 */ /* 0x004fca0000004100 */
[----:B------:R-:W-:Y:S01]  /*5d30*/  FMUL R15, R90, R155 ;  /* 0x0000009b5a0f7220 */ /* 0x000fe20000400000 */
[----:B------:R-:W-:Y:S01]  /*5d40*/  IMAD.WIDE.U32 R90, R23, R12, R8 ;  /* 0x0000000c175a7225 */ /* 0x000fe200078e0008 */
[----:B------:R-:W-:-:S03]  /*5d50*/  IADD3 R8, P1, R93, R158, RZ ;  /* 0x0000009e5d087210 */ /* 0x000fc60007f3e0ff */
[----:B------:R-:W-:Y:S01]  /*5d60*/  FFMA R15, R24, R154, R15 ;  /* 0x0000009a180f7223 */ /* 0x000fe2000000000f */
[----:B------:R-:W-:Y:S01]  /*5d70*/  IMAD.IADD R5, R13, 0x1, R91 ;  /* 0x000000010d057824 */ /* 0x000fe200078e025b */
[C---:B------:R-:W-:Y:S01]  /*5d80*/  LEA R4, P4, R90.reuse, R10, 0x1 ;  /* 0x0000000a5a047211 */ /* 0x040fe200078808ff */
[----:B------:R-:W-:Y:S02]  /*5d90*/  IMAD.X R9, R95, 0x1, R159, P1 ;  /* 0x000000015f097824 */ /* 0x000fe400008e069f */
[----:B------:R-:W-:Y:S02]  /*5da0*/  F2FP.F16.F32.PACK_AB R15, RZ, R15 ;  /* 0x0000000fff0f723e */ /* 0x000fe400000000ff */
[----:B------:R-:W-:-:S03]  /*5db0*/  LEA.HI.X R5, R90, R11, R5, 0x1, P4 ;  /* 0x0000000b5a057211 */ /* 0x000fc600020f0c05 */
[----:B------:R0:W-:Y:S01]  /*5dc0*/  @P3 STG.E.U16 desc[UR36][R8.64], R15 ;  /* 0x0000000f08003986 */ /* 0x0001e2000c101524 */
[----:B------:R-:W-:Y:S05]  /*5dd0*/  @!P2 BRA `(.L_x_155) ;  /* 0x000000000004a947 */ /* 0x000fea0003800000 */
[----:B------:R1:W5:Y:S02]  /*5de0*/  LDG.E.LTC128B.U16 R172, desc[UR36][R4.64+0x2] ;  /* 0x0000022404ac7981 */ /* 0x000364000c1e1520 */
.L_x_155:
[----:B------:R-:W-:Y:S05]  /*5df0*/  BSYNC B1 ;  /* 0x0000000000017941 */ /* 0x000fea0003800000 */
.L_x_154:
[----:B-----5:R-:W-:Y:S01]  /*5e00*/  HADD2.F32 R24, -RZ, R172.H0_H0 ;  /* 0x200000acff187230 */ /* 0x020fe20000004100 */
[----:B------:R-:W-:Y:S01]  /*5e10*/  ISETP.GT.AND P1, PT, R3, 0x88, PT ;  /* 0x000000880300780c */ /* 0x000fe20003f24270 */
[----:B0-----:R-:W-:Y:S01]  /*5e20*/  IMAD.WIDE.U32 R14, R153, R14, R162 ;  /* 0x0000000e990e7225 */ /* 0x001fe200078e00a2 */
[----:B------:R-:W-:Y:S03]  /*5e30*/  BSSY B1, `(.L_x_156) ;  /* 0x000000e000017945 */ /* 0x000fe60003800000 */
[----:B------:R-:W-:Y:S01]  /*5e40*/  FMUL R24, R24, R155 ;  /* 0x0000009b18187220 */ /* 0x000fe20000400000 */
[----:B------:R-:W-:Y:S01]  /*5e50*/  ISETP.GT.AND P3, PT, R0, RZ, P1 ;  /* 0x000000ff0000720c */ /* 0x000fe20000f64270 */
[----:B------:R-:W-:Y:S01]  /*5e60*/  IMAD.IADD R97, R97, 0x1, R15 ;  /* 0x0000000161617824 */ /* 0x000fe200078e020f */
[----:B------:R-:W-:Y:S01]  /*5e70*/  IADD3 R21, P5, R20, R14, RZ ;  /* 0x0000000e14157210 */ /* 0x000fe20007fbe0ff */
[----:B------:R-:W-:Y:S01]  /*5e80*/  FFMA R24, R25, R154, R24 ;  /* 0x0000009a19187223 */ /* 0x000fe20000000018 */
[----:B------:R-:W-:-:S03]  /*5e90*/  IADD3 R20, P4, R6, R14, RZ ;  /* 0x0000000e06147210 */ /* 0x000fc60007f9e0ff */
[----:B------:R-:W-:Y:S01]  /*5ea0*/  IMAD.X R156, R97, 0x1, R157, P5 ;  /* 0x00000001619c7824 */ /* 0x000fe200028e069d */
[----:B------:R-:W-:Y:S02]  /*5eb0*/  F2FP.F16.F32.PACK_AB R24, RZ, R24 ;  /* 0x00000018ff18723e */ /* 0x000fe400000000ff */
[----:B------:R-:W-:-:S03]  /*5ec0*/  LEA R14, P5, R21, R10, 0x1 ;  /* 0x0000000a150e7211 */ /* 0x000fc600078a08ff */
[----:B------:R0:W-:Y:S01]  /*5ed0*/  @P2 STG.E.U16 desc[UR36][R8.64+0x2], R24 ;  /* 0x0000021808002986 */ /* 0x0001e2000c101524 */
[----:B------:R-:W-:Y:S01]  /*5ee0*/  LEA.HI.X R15, R21, R11, R156, 0x1, P5 ;  /* 0x0000000b150f7211 */ /* 0x000fe200028f0c9c */
[----:B------:R-:W-:Y:S08]  /*5ef0*/  @!P3 BRA `(.L_x_157) ;  /* 0x000000000004b947 */ /* 0x000ff00003800000 */
[----:B------:R2:W5:Y:S02]  /*5f00*/  LDG.E.LTC128B.U16 R172, desc[UR36][R14.64] ;  /* 0x000000240eac7981 */ /* 0x000564000c1e1520 */
.L_x_157:
[----:B------:R-:W-:Y:S05]  /*5f10*/  BSYNC B1 ;  /* 0x0000000000017941 */ /* 0x000fea0003800000 */
.L_x_156:
[----:B-----5:R-:W-:Y:S01]  /*5f20*/  HADD2.F32 R6, -RZ, R172.H0_H0 ;  /* 0x200000acff067230 */ /* 0x020fe20000004100 */
[----:B------:R-:W-:Y:S01]  /*5f30*/  ISETP.GT.AND P2, PT, R0, 0x1, P1 ;  /* 0x000000010000780c */ /* 0x000fe20000f44270 */
[----:B------:R-:W-:Y:S01]  /*5f40*/  IMAD.X R21, R7, 0x1, R97, P4 ;  /* 0x0000000107157824 */ /* 0x000fe200020e0661 */
[----:B------:R-:W-:Y:S02]  /*5f50*/  BSSY B1, `(.L_x_158) ;  /* 0x000000d000017945 */ /* 0x000fe40003800000 */
[----:B------:R-:W-:Y:S01]  /*5f60*/  FMUL R3, R6, R155 ;  /* 0x0000009b06037220 */ /* 0x000fe20000400000 */
[----:B------:R-:W-:Y:S01]  /*5f70*/  IADD3 R6, P4, R8, R165, RZ ;  /* 0x000000a508067210 */ /* 0x000fe20007f9e0ff */
[----:B--2---:R-:W-:-:S04]  /*5f80*/  IMAD.WIDE.U32 R14, R23, R12, R20 ;  /* 0x0000000c170e7225 */ /* 0x004fc800078e0014 */
[----:B------:R-:W-:Y:S01]  /*5f90*/  FFMA R3, R26, R154, R3 ;  /* 0x0000009a1a037223 */ /* 0x000fe20000000003 */
[----:B------:R-:W-:Y:S01]  /*5fa0*/  IMAD.X R7, R9, 0x1, R167, P4 ;  /* 0x0000000109077824 */ /* 0x000fe200020e06a7 */
[----:B------:R-:W-:-:S03]  /*5fb0*/  IADD3 R13, R13, R15, RZ ;  /* 0x0000000f0d0d7210 */ /* 0x000fc60007ffe0ff */
[----:B------:R-:W-:Y:S02]  /*5fc0*/  F2FP.F16.F32.PACK_AB R3, RZ, R3 ;  /* 0x00000003ff03723e */ /* 0x000fe400000000ff */
[----:B------:R-:W-:-:S03]  /*5fd0*/  LEA R10, P5, R14, R10, 0x1 ;  /* 0x0000000a0e0a7211 */ /* 0x000fc600078a08ff */
[----:B------:R2:W-:Y:S01]  /*5fe0*/  @P3 STG.E.U16 desc[UR36][R6.64], R3 ;  /* 0x0000000306003986 */ /* 0x0005e2000c101524 */
[----:B------:R-:W-:Y:S01]  /*5ff0*/  LEA.HI.X R11, R14, R11, R13, 0x1, P5 ;  /* 0x0000000b0e0b7211 */ /* 0x000fe200028f0c0d */
[----:B------:R-:W-:Y:S08]  /*6000*/  @!P2 BRA `(.L_x_159) ;  /* 0x000000000004a947 */ /* 0x000ff00003800000 */
[----:B------:R0:W5:Y:S02]  /*6010*/  LDG.E.LTC128B.U16 R172, desc[UR36][R10.64+0x2] ;  /* 0x000002240aac7981 */ /* 0x000164000c1e1520 */
.L_x_159:
[----:B------:R-:W-:Y:S05]  /*6020*/  BSYNC B1 ;  /* 0x0000000000017941 */ /* 0x000fea0003800000 */
.L_x_158:
[----:B-----5:R-:W-:Y:S01]  /*6030*/  HADD2.F32 R12, -RZ, R172.H0_H0 ;  /* 0x200000acff0c7230 */ /* 0x020fe20000004100 */
[----:B------:R-:W-:Y:S01]  /*6040*/  ISETP.GT.AND P3, PT, R0, 0x8, P0 ;  /* 0x000000080000780c */ /* 0x000fe20000764270 */
[----:B------:R-:W-:Y:S03]  /*6050*/  BSSY B1, `(.L_x_160) ;  /* 0x0000007000017945 */ /* 0x000fe60003800000 */
[----:B------:R-:W-:-:S04]  /*6060*/  FMUL R12, R12, R155 ;  /* 0x0000009b0c0c7220 */ /* 0x000fc80000400000 */
[----:B------:R-:W-:-:S05]  /*6070*/  FFMA R12, R27, R154, R12 ;  /* 0x0000009a1b0c7223 */ /* 0x000fca000000000c */
[----:B------:R-:W-:-:S05]  /*6080*/  F2FP.F16.F32.PACK_AB R12, RZ, R12 ;  /* 0x0000000cff0c723e */ /* 0x000fca00000000ff */
[----:B------:R0:W-:Y:S01]  /*6090*/  @P2 STG.E.U16 desc[UR36][R6.64+0x2], R12 ;  /* 0x0000020c06002986 */ /* 0x0001e2000c101524 */
[----:B------:R-:W-:Y:S05]  /*60a0*/  @!P3 BRA `(.L_x_161) ;  /* 0x000000000004b947 */ /* 0x000fea0003800000 */
[----:B------:R0:W5:Y:S02]  /*60b0*/  LDG.E.LTC128B.U16 R172, desc[UR36][R4.64+0x10] ;  /* 0x0000102404ac7981 */ /* 0x000164000c1e1520 */
.L_x_161:
[----:B------:R-:W-:Y:S05]  /*60c0*/  BSYNC B1 ;  /* 0x0000000000017941 */ /* 0x000fea0003800000 */
.L_x_160:
[----:B0-2--5:R-:W-:Y:S01]  /*60d0*/  HADD2.F32 R6, -RZ, R172.H0_H0 ;  /* 0x200000acff067230 */ /* 0x025fe20000004100 */
[----:B------:R-:W-:Y:S01]  /*60e0*/  ISETP.GT.AND P2, PT, R0, 0x9, P0 ;  /* 0x000000090000780c */ /* 0x000fe20000744270 */
[----:B------:R-:W-:Y:S01]  /*60f0*/  IMAD.MOV.U32 R7, RZ, RZ, R9 ;  /* 0x000000ffff077224 */ /* 0x000fe200078e0009 */
[----:B------:R-:W-:Y:S02]  /*6100*/  BSSY B1, `(.L_x_162) ;  /* 0x0000008000017945 */ /* 0x000fe40003800000 */
[----:B------:R-:W-:Y:S01]  /*6110*/  FMUL R3, R6, R155 ;  /* 0x0000009b06037220 */ /* 0x000fe20000400000 */
[----:B------:R-:W-:-:S03]  /*6120*/  IMAD.MOV.U32 R6, RZ, RZ, R8 ;  /* 0x000000ffff067224 */ /* 0x000fc600078e0008 */
[----:B------:R-:W-:-:S05]  /*6130*/  FFMA R3, R28, R154, R3 ;  /* 0x0000009a1c037223 */ /* 0x000fca0000000003 */
[----:B------:R-:W-:-:S05]  /*6140*/  F2FP.F16.F32.PACK_AB R3, RZ, R3 ;  /* 0x00000003ff03723e */ /* 0x000fca00000000ff */
[----:B------:R0:W-:Y:S01]  /*6150*/  @P3 STG.E.U16 desc[UR36][R6.64+0x10], R3 ;  /* 0x0000100306003986 */ /* 0x0001e2000c101524 */
[----:B------:R-:W-:Y:S05]  /*6160*/  @!P2 BRA `(.L_x_163) ;  /* 0x000000000004a947 */ /* 0x000fea0003800000 */
[----:B------:R2:W5:Y:S02]  /*6170*/  LDG.E.LTC128B.U16 R172, desc[UR36][R4.64+0x12] ;  /* 0x0000122404ac7981 */ /* 0x000564000c1e1520 */
.L_x_163:
[----:B------:R-:W-:Y:S05]  /*6180*/  BSYNC B1 ;  /* 0x0000000000017941 */ /* 0x000fea0003800000 */
.L_x_162:
        /* <DEDUP_REMOVED lines=9> */
.L_x_165:
[----:B------:R-:W-:Y:S05]  /*6220*/  BSYNC B1 ;  /* 0x0000000000017941 */ /* 0x000fea0003800000 */
.L_x_164:
[----:B0----5:R-:W-:Y:S01]  /*6230*/  HADD2.F32 R12, -RZ, R172.H0_H0 ;  /* 0x200000acff0c7230 */ /* 0x021fe20000004100 */
[----:B------:R-:W-:Y:S01]  /*6240*/  IADD3 R8, P3, R165, R8, RZ ;  /* 0x00000008a5087210 */ /* 0x000fe20007f7e0ff */
[----:B------:R-:W-:Y:S01]  /*6250*/  BSSY B1, `(.L_x_166) ;  /* 0x0000009000017945 */ /* 0x000fe20003800000 */
[----:B------:R-:W-:Y:S02]  /*6260*/  ISETP.GT.AND P2, PT, R0, 0x9, P1 ;  /* 0x000000090000780c */ /* 0x000fe40000f44270 */
[----:B------:R-:W-:Y:S01]  /*6270*/  FMUL R3, R12, R155 ;  /* 0x0000009b0c037220 */ /* 0x000fe20000400000 */
[----:B------:R-:W-:-:S03]  /*6280*/  IMAD.X R9, R167, 0x1, R9, P3 ;  /* 0x00000001a7097824 */ /* 0x000fc600018e0609 */
[----:B------:R-:W-:-:S05]  /*6290*/  FFMA R3, R30, R154, R3 ;  /* 0x0000009a1e037223 */ /* 0x000fca0000000003 */
[----:B------:R-:W-:-:S05]  /*62a0*/  F2FP.F16.F32.PACK_AB R3, RZ, R3 ;  /* 0x00000003ff03723e */ /* 0x000fca00000000ff */
[----:B------:R0:W-:Y:S01]  /*62b0*/  @P4 STG.E.U16 desc[UR36][R8.64+0x10], R3 ;  /* 0x0000100308004986 */ /* 0x0001e2000c101524 */
[----:B------:R-:W-:Y:S05]  /*62c0*/  @!P2 BRA `(.L_x_167) ;  /* 0x000000000004a947 */ /* 0x000fea0003800000 */
[----:B------:R0:W5:Y:S02]  /*62d0*/  LDG.E.LTC128B.U16 R172, desc[UR36][R10.64+0x12] ;  /* 0x000012240aac7981 */ /* 0x000164000c1e1520 */
.L_x_167:
[----:B------:R-:W-:Y:S05]  /*62e0*/  BSYNC B1 ;  /* 0x0000000000017941 */ /* 0x000fea0003800000 */
.L_x_166:
[----:B0----5:R-:W-:Y:S01]  /*62f0*/  HADD2.F32 R8, -RZ, R172.H0_H0 ;  /* 0x200000acff087230 */ /* 0x021fe20000004100 */
[----:B------:R-:W-:Y:S01]  /*6300*/  ISETP.GT.AND P3, PT, R0, 0x10, P0 ;  /* 0x000000100000780c */ /* 0x000fe20000764270 */
[----:B------:R-:W-:Y:S03]  /*6310*/  BSSY B1, `(.L_x_168) ;  /* 0x0000009000017945 */ /* 0x000fe60003800000 */
[----:B------:R-:W-:-:S04]  /*6320*/  FMUL R8, R8, R155 ;  /* 0x0000009b08087220 */ /* 0x000fc80000400000 */
[----:B------:R-:W-:Y:S01]  /*6330*/  FFMA R31, R31, R154, R8 ;  /* 0x0000009a1f1f7223 */ /* 0x000fe20000000008 */
[----:B------:R-:W-:-:S04]  /*6340*/  IADD3 R8, P4, P5, R165, R158, R93 ;  /* 0x0000009ea5087210 */ /* 0x000fc80007d9e05d */
[----:B------:R-:W-:Y:S02]  /*6350*/  F2FP.F16.F32.PACK_AB R31, RZ, R31 ;  /* 0x0000001fff1f723e */ /* 0x000fe400000000ff */
[----:B------:R-:W-:-:S05]  /*6360*/  IADD3.X R9, R167, R159, R95, P4, P5 ;  /* 0x0000009fa7097210 */ /* 0x000fca00027ea45f */
[----:B------:R0:W-:Y:S01]  /*6370*/  @P2 STG.E.U16 desc[UR36][R8.64+0x12], R31 ;  /* 0x0000121f08002986 */ /* 0x0001e2000c101524 */
[----:B------:R-:W-:Y:S05]  /*6380*/  @!P3 BRA `(.L_x_169) ;  /* 0x000000000004b947 */ /* 0x000fea0003800000 */
[----:B------:R0:W5:Y:S02]  /*6390*/  LDG.E.LTC128B.U16 R172, desc[UR36][R4.64+0x20] ;  /* 0x0000202404ac7981 */ /* 0x000164000c1e1520 */
.L_x_169:
[----:B------:R-:W-:Y:S05]  /*63a0*/  BSYNC B1 ;  /* 0x0000000000017941 */ /* 0x000fea0003800000 */
.L_x_168:
        /* <DEDUP_REMOVED lines=9> */
.L_x_171:
[----:B------:R-:W-:Y:S05]  /*6440*/  BSYNC B1 ;  /* 0x0000000000017941 */ /* 0x000fea0003800000 */
.L_x_170:
        /* <DEDUP_REMOVED lines=9> */
.L_x_173:
[----:B------:R-:W-:Y:S05]  /*64e0*/  BSYNC B1 ;  /* 0x0000000000017941 */ /* 0x000fea0003800000 */
.L_x_172:
[----:B0----5:R-:W-:Y:S01]  /*64f0*/  HADD2.F32 R12, -RZ, R172.H0_H0 ;  /* 0x200000acff0c7230 */ /* 0x021fe20000004100 */
        /* <DEDUP_REMOVED lines=8> */
.L_x_175:
[----:B------:R-:W-:Y:S05]  /*6580*/  BSYNC B1 ;  /* 0x0000000000017941 */ /* 0x000fea0003800000 */
.L_x_174:
        /* <DEDUP_REMOVED lines=9> */
.L_x_177:
[----:B------:R-:W-:Y:S05]  /*6620*/  BSYNC B1 ;  /* 0x0000000000017941 */ /* 0x000fea0003800000 */
.L_x_176:
        /* <DEDUP_REMOVED lines=9> */
.L_x_179:
[----:B------:R-:W-:Y:S05]  /*66c0*/  BSYNC B1 ;  /* 0x0000000000017941 */ /* 0x000fea0003800000 */
.L_x_178:
        /* <DEDUP_REMOVED lines=9> */
.L_x_181:
[----:B------:R-:W-:Y:S05]  /*6760*/  BSYNC B1 ;  /* 0x0000000000017941 */ /* 0x000fea0003800000 */
.L_x_180:
        /* <DEDUP_REMOVED lines=9> */
.L_x_183:
[----:B------:R-:W-:Y:S05]  /*6800*/  BSYNC B1 ;  /* 0x0000000000017941 */ /* 0x000fea0003800000 */
.L_x_182:
        /* <DEDUP_REMOVED lines=9> */
.L_x_185:
[----:B------:R-:W-:Y:S05]  /*68a0*/  BSYNC B1 ;  /* 0x0000000000017941 */ /* 0x000fea0003800000 */
.L_x_184:
        /* <DEDUP_REMOVED lines=9> */
.L_x_187:
[----:B------:R-:W-:Y:S05]  /*6940*/  BSYNC B1 ;  /* 0x0000000000017941 */ /* 0x000fea0003800000 */
.L_x_186:
        /* <DEDUP_REMOVED lines=9> */
.L_x_189:
[----:B------:R-:W-:Y:S05]  /*69e0*/  BSYNC B1 ;  /* 0x0000000000017941 */ /* 0x000fea0003800000 */
.L_x_188:
        /* <DEDUP_REMOVED lines=9> */
.L_x_191:
[----:B------:R-:W-:Y:S05]  /*6a80*/  BSYNC B1 ;  /* 0x0000000000017941 */ /* 0x000fea0003800000 */
.L_x_190:
        /* <DEDUP_REMOVED lines=9> */
.L_x_193:
[----:B------:R-:W-:Y:S05]  /*6b20*/  BSYNC B1 ;  /* 0x0000000000017941 */ /* 0x000fea0003800000 */
.L_x_192:
        /* <DEDUP_REMOVED lines=9> */
.L_x_195:
[----:B------:R-:W-:Y:S05]  /*6bc0*/  BSYNC B1 ;  /* 0x0000000000017941 */ /* 0x000fea0003800000 */
.L_x_194:
        /* <DEDUP_REMOVED lines=9> */
.L_x_197:
[----:B------:R-:W-:Y:S05]  /*6c60*/  BSYNC B1 ;  /* 0x0000000000017941 */ /* 0x000fea0003800000 */
.L_x_196:
        /* <DEDUP_REMOVED lines=9> */
.L_x_199:
[----:B------:R-:W-:Y:S05]  /*6d00*/  BSYNC B1 ;  /* 0x0000000000017941 */ /* 0x000fea0003800000 */
.L_x_198:
        /* <DEDUP_REMOVED lines=9> */
.L_x_201:
[----:B------:R-:W-:Y:S05]  /*6da0*/  BSYNC B1 ;  /* 0x0000000000017941 */ /* 0x000fea0003800000 */
.L_x_200:
        /* <DEDUP_REMOVED lines=9> */
.L_x_203:
[----:B------:R-:W-:Y:S05]  /*6e40*/  BSYNC B1 ;  /* 0x0000000000017941 */ /* 0x000fea0003800000 */
.L_x_202:
        /* <DEDUP_REMOVED lines=9> */
.L_x_205:
[----:B------:R-:W-:Y:S05]  /*6ee0*/  BSYNC B1 ;  /* 0x0000000000017941 */ /* 0x000fea0003800000 */
.L_x_204:
        /* <DEDUP_REMOVED lines=9> */
.L_x_207:
[----:B------:R-:W-:Y:S05]  /*6f80*/  BSYNC B1 ;  /* 0x0000000000017941 */ /* 0x000fea0003800000 */
.L_x_206:
        /* <DEDUP_REMOVED lines=9> */
.L_x_209:
[----:B------:R-:W-:Y:S05]  /*7020*/  BSYNC B1 ;  /* 0x0000000000017941 */ /* 0x000fea0003800000 */
.L_x_208:
        /* <DEDUP_REMOVED lines=9> */
.L_x_211:
[----:B------:R-:W-:Y:S05]  /*70c0*/  BSYNC B1 ;  /* 0x0000000000017941 */ /* 0x000fea0003800000 */
.L_x_210:
        /* <DEDUP_REMOVED lines=9> */
.L_x_213:
[----:B------:R-:W-:Y:S05]  /*7160*/  BSYNC B1 ;  /* 0x0000000000017941 */ /* 0x000fea0003800000 */
.L_x_212:
        /* <DEDUP_REMOVED lines=9> */
.L_x_215:
[----:B------:R-:W-:Y:S05]  /*7200*/  BSYNC B1 ;  /* 0x0000000000017941 */ /* 0x000fea0003800000 */
.L_x_214:
        /* <DEDUP_REMOVED lines=9> */
.L_x_217:
[----:B------:R-:W-:Y:S05]  /*72a0*/  BSYNC B1 ;  /* 0x0000000000017941 */ /* 0x000fea0003800000 */
.L_x_216:
        /* <DEDUP_REMOVED lines=9> */
.L_x_219:
[----:B------:R-:W-:Y:S05]  /*7340*/  BSYNC B1 ;  /* 0x0000000000017941 */ /* 0x000fea0003800000 */
.L_x_218:
        /* <DEDUP_REMOVED lines=9> */
.L_x_221:
[----:B------:R-:W-:Y:S05]  /*73e0*/  BSYNC B1 ;  /* 0x0000000000017941 */ /* 0x000fea0003800000 */
.L_x_220:
        /* <DEDUP_REMOVED lines=9> */
.L_x_223:
[----:B------:R-:W-:Y:S05]  /*7480*/  BSYNC B1 ;  /* 0x0000000000017941 */ /* 0x000fea0003800000 */
.L_x_222:
        /* <DEDUP_REMOVED lines=9> */
.L_x_225:
[----:B------:R-:W-:Y:S05]  /*7520*/  BSYNC B1 ;  /* 0x0000000000017941 */ /* 0x000fea0003800000 */
.L_x_224:
        /* <DEDUP_REMOVED lines=9> */
.L_x_227:
[----:B------:R-:W-:Y:S05]  /*75c0*/  BSYNC B1 ;  /* 0x0000000000017941 */ /* 0x000fea0003800000 */
.L_x_226:
        /* <DEDUP_REMOVED lines=9> */
.L_x_229:
[----:B------:R-:W-:Y:S05]  /*7660*/  BSYNC B1 ;  /* 0x0000000000017941 */ /* 0x000fea0003800000 */
.L_x_228:
        /* <DEDUP_REMOVED lines=9> */
.L_x_231:
[----:B------:R-:W-:Y:S05]  /*7700*/  BSYNC B1 ;  /* 0x0000000000017941 */ /* 0x000fea0003800000 */
.L_x_230:
        /* <DEDUP_REMOVED lines=9> */
.L_x_233:
[----:B------:R-:W-:Y:S05]  /*77a0*/  BSYNC B1 ;  /* 0x0000000000017941 */ /* 0x000fea0003800000 */
.L_x_232:
        /* <DEDUP_REMOVED lines=9> */
.L_x_235:
[----:B------:R-:W-:Y:S05]  /*7840*/  BSYNC B1 ;  /* 0x0000000000017941 */ /* 0x000fea0003800000 */
.L_x_234:
        /* <DEDUP_REMOVED lines=9> */
.L_x_237:
[----:B------:R-:W-:Y:S05]  /*78e0*/  BSYNC B1 ;  /* 0x0000000000017941 */ /* 0x000fea0003800000 */
.L_x_236:
        /* <DEDUP_REMOVED lines=9> */
.L_x_239:
[----:B------:R-:W-:Y:S05]  /*7980*/  BSYNC B1 ;  /* 0x0000000000017941 */ /* 0x000fea0003800000 */
.L_x_238:
        /* <DEDUP_REMOVED lines=9> */
.L_x_241:
[----:B------:R-:W-:Y:S05]  /*7a20*/  BSYNC B1 ;  /* 0x0000000000017941 */ /* 0x000fea0003800000 */
.L_x_240:
        /* <DEDUP_REMOVED lines=9> */
.L_x_243:
[----:B------:R-:W-:Y:S05]  /*7ac0*/  BSYNC B1 ;  /* 0x0000000000017941 */ /* 0x000fea0003800000 */
.L_x_242:
        /* <DEDUP_REMOVED lines=9> */
.L_x_245:
[----:B------:R-:W-:Y:S05]  /*7b60*/  BSYNC B1 ;  /* 0x0000000000017941 */ /* 0x000fea0003800000 */
.L_x_244:
        /* <DEDUP_REMOVED lines=9> */
.L_x_247:
[----:B------:R-:W-:Y:S05]  /*7c00*/  BSYNC B1 ;  /* 0x0000000000017941 */ /* 0x000fea0003800000 */
.L_x_246:
        /* <DEDUP_REMOVED lines=9> */
.L_x_249:
[----:B------:R-:W-:Y:S05]  /*7ca0*/  BSYNC B1 ;  /* 0x0000000000017941 */ /* 0x000fea0003800000 */
.L_x_248:
        /* <DEDUP_REMOVED lines=9> */
.L_x_251:
[----:B------:R-:W-:Y:S05]  /*7d40*/  BSYNC B1 ;  /* 0x0000000000017941 */ /* 0x000fea0003800000 */
.L_x_250:
        /* <DEDUP_REMOVED lines=9> */
.L_x_253:
[----:B------:R-:W-:Y:S05]  /*7de0*/  BSYNC B1 ;  /* 0x0000000000017941 */ /* 0x000fea0003800000 */
.L_x_252:
        /* <DEDUP_REMOVED lines=9> */
.L_x_255:
[----:B------:R-:W-:Y:S05]  /*7e80*/  BSYNC B1 ;  /* 0x0000000000017941 */ /* 0x000fea0003800000 */
.L_x_254:
        /* <DEDUP_REMOVED lines=9> */
.L_x_257:
[----:B------:R-:W-:Y:S05]  /*7f20*/  BSYNC B1 ;  /* 0x0000000000017941 */ /* 0x000fea0003800000 */
.L_x_256:
        /* <DEDUP_REMOVED lines=9> */
.L_x_259:
[----:B------:R-:W-:Y:S05]  /*7fc0*/  BSYNC B1 ;  /* 0x0000000000017941 */ /* 0x000fea0003800000 */
.L_x_258:
        /* <DEDUP_REMOVED lines=9> */
.L_x_261:
[----:B------:R-:W-:Y:S05]  /*8060*/  BSYNC B1 ;  /* 0x0000000000017941 */ /* 0x000fea0003800000 */
.L_x_260:
        /* <DEDUP_REMOVED lines=9> */
.L_x_263:
[----:B------:R-:W-:Y:S05]  /*8100*/  BSYNC B1 ;  /* 0x0000000000017941 */ /* 0x000fea0003800000 */
.L_x_262:
        /* <DEDUP_REMOVED lines=9> */
.L_x_265:
[----:B------:R-:W-:Y:S05]  /*81a0*/  BSYNC B1 ;  /* 0x0000000000017941 */ /* 0x000fea0003800000 */
.L_x_264:
        /* <DEDUP_REMOVED lines=9> */
.L_x_267:
[----:B------:R-:W-:Y:S05]  /*8240*/  BSYNC B1 ;  /* 0x0000000000017941 */ /* 0x000fea0003800000 */
.L_x_266:
        /* <DEDUP_REMOVED lines=9> */
.L_x_269:
[----:B------:R-:W-:Y:S05]  /*82e0*/  BSYNC B1 ;  /* 0x0000000000017941 */ /* 0x000fea0003800000 */
.L_x_268:
        /* <DEDUP_REMOVED lines=9> */
.L_x_271:
[----:B------:R-:W-:Y:S05]  /*8380*/  BSYNC B1 ;  /* 0x0000000000017941 */ /* 0x000fea0003800000 */
.L_x_270:
        /* <DEDUP_REMOVED lines=9> */
.L_x_273:
[----:B------:R-:W-:Y:S05]  /*8420*/  BSYNC B1 ;  /* 0x0000000000017941 */ /* 0x000fea0003800000 */
.L_x_272:
        /* <DEDUP_REMOVED lines=9> */
.L_x_275:
[----:B------:R-:W-:Y:S05]  /*84c0*/  BSYNC B1 ;  /* 0x0000000000017941 */ /* 0x000fea0003800000 */
.L_x_274:
[----:B012--5:R-:W-:Y:S01]  /*84d0*/  HADD2.F32 R4, -RZ, R172.H0_H0 ;  /* 0x200000acff047230 */ /* 0x027fe20000004100 */
        /* <DEDUP_REMOVED lines=8> */
.L_x_277:
[----:B------:R-:W-:Y:S05]  /*8560*/  BSYNC B1 ;  /* 0x0000000000017941 */ /* 0x000fea0003800000 */
.L_x_276:
[----:B0----5:R-:W-:Y:S01]  /*8570*/  HADD2.F32 R4, -RZ, R172.H0_H0 ;  /* 0x200000acff047230 */ /* 0x021fe20000004100 */
[----:B------:R-:W-:Y:S01]  /*8580*/  ISETP.GT.AND P1, PT, R0, 0x79, P1 ;  /* 0x000000790000780c */ /* 0x000fe20000f24270 */
[----:B------:R-:W-:Y:S01]  /*8590*/  @P2 IMAD.MOV.U32 R5, RZ, RZ, R9 ;  /* 0x000000ffff052224 */ /* 0x000fe200078e0009 */
[----:B------:R-:W-:Y:S02]  /*85a0*/  BSSY B1, `(.L_x_278) ;  /* 0x0000008000017945 */ /* 0x000fe40003800000 */
[----:B------:R-:W-:Y:S01]  /*85b0*/  FMUL R3, R4, R155 ;  /* 0x0000009b04037220 */ /* 0x000fe20000400000 */
[----:B------:R-:W-:-:S03]  /*85c0*/  @P2 IMAD.MOV.U32 R4, RZ, RZ, R8 ;  /* 0x000000ffff042224 */ /* 0x000fc600078e0008 */
[----:B------:R-:W-:-:S05]  /*85d0*/  FFMA R3, R86, R154, R3 ;  /* 0x0000009a56037223 */ /* 0x000fca0000000003 */
[----:B------:R-:W-:-:S05]  /*85e0*/  F2FP.F16.F32.PACK_AB R3, RZ, R3 ;  /* 0x00000003ff03723e */ /* 0x000fca00000000ff */
[----:B------:R0:W-:Y:S01]  /*85f0*/  @P2 STG.E.U16 desc[UR36][R4.64+0xf0], R3 ;  /* 0x0000f00304002986 */ /* 0x0001e2000c101524 */
[----:B------:R-:W-:Y:S05]  /*8600*/  @!P1 BRA `(.L_x_279) ;  /* 0x0000000000049947 */ /* 0x000fea0003800000 */
[----:B------:R2:W5:Y:S02]  /*8610*/  LDG.E.LTC128B.U16 R172, desc[UR36][R10.64+0xf2] ;  /* 0x0000f2240aac7981 */ /* 0x000564000c1e1520 */
.L_x_279:
[----:B------:R-:W-:Y:S05]  /*8620*/  BSYNC B1 ;  /* 0x0000000000017941 */ /* 0x000fea0003800000 */
.L_x_278:
[----:B------:R-:W-:Y:S05]  /*8630*/  @!P1 BRA `(.L_x_280) ;  /* 0x00000024004c9947 */ /* 0x000fea0003800000 */
[----:B-----5:R-:W-:-:S05]  /*8640*/  HADD2.F32 R172, -RZ, R172.H0_H0 ;  /* 0x200000acffac7230 */ /* 0x020fca0000004100 */
[----:B------:R-:W-:-:S04]  /*8650*/  FMUL R172, R172, R155 ;  /* 0x0000009bacac7220 */ /* 0x000fc80000400000 */
[----:B------:R-:W-:-:S05]  /*8660*/  FFMA R172, R87, R154, R172 ;  /* 0x0000009a57ac7223 */ /* 0x000fca00000000ac */
[----:B------:R-:W-:-:S05]  /*8670*/  F2FP.F16.F32.PACK_AB R172, RZ, R172 ;  /* 0x000000acffac723e */ /* 0x000fca00000000ff */
[----:B------:R0:W-:Y:S01]  /*8680*/  STG.E.U16 desc[UR36][R8.64+0xf2], R172 ;  /* 0x0000f2ac08007986 */ /* 0x0001e2000c101524 */
[----:B------:R-:W-:Y:S05]  /*8690*/  BRA `(.L_x_280) ;  /* 0x0000002400347947 */ /* 0x000fea0003800000 */
.L_x_29:
[----:B------:R-:W-:Y:S01]  /*86a0*/  ULDC.64 UR4, c[0x0][0x5c0] ;  /* 0x0001700000047ab9 */ /* 0x000fe20000000a00 */
[-C--:B------:R-:W-:Y:S01]  /*86b0*/  FMUL R88, R88, R154.reuse ;  /* 0x0000009a58587220 */ /* 0x080fe20000400000 */
[----:B------:R-:W-:Y:S01]  /*86c0*/  LEA R8, P0, R166, UR4, 0x1 ;  /* 0x00000004a6087c11 */ /* 0x000fe2000f8008ff */
[-C--:B------:R-:W-:Y:S01]  /*86d0*/  FMUL R89, R89, R154.reuse ;  /* 0x0000009a59597220 */ /* 0x080fe20000400000 */
[----:B------:R-:W-:Y:S01]  /*86e0*/  ISETP.GT.AND P2, PT, R0, 0x1, P3 ;  /* 0x000000010000780c */ /* 0x000fe20001f44270 */
[-C--:B------:R-:W-:Y:S01]  /*86f0*/  FMUL R90, R90, R154.reuse ;  /* 0x0000009a5a5a7220 */ /* 0x080fe20000400000 */
[----:B------:R-:W-:Y:S01]  /*8700*/  LEA.HI.X R9, R166, UR5, R169, 0x1, P0 ;  /* 0x00000005a6097c11 */ /* 0x000fe200080f0ca9 */
[-C--:B------:R-:W-:Y:S01]  /*8710*/  FMUL R91, R91, R154.reuse ;  /* 0x0000009a5b5b7220 */ /* 0x080fe20000400000 */
[----:B------:R-:W-:Y:S01]  /*8720*/  ISETP.GT.AND P0, PT, R3, 0x8, PT ;  /* 0x000000080300780c */ /* 0x000fe20003f04270 */
[----:B------:R-:W-:Y:S01]  /*8730*/  FMUL R92, R92, R154 ;  /* 0x0000009a5c5c7220 */ /* 0x000fe20000400000 */
[----:B------:R-:W-:Y:S01]  /*8740*/  F2FP.F16.F32.PACK_AB R88, RZ, R88 ;  /* 0x00000058ff58723e */ /* 0x000fe200000000ff */
[-C--:B------:R-:W-:Y:S01]  /*8750*/  FMUL R93, R93, R154.reuse ;  /* 0x0000009a5d5d7220 */ /* 0x080fe20000400000 */
[----:B------:R-:W-:Y:S01]  /*8760*/  SHF.L.U32 R7, R4, 0x4, RZ ;  /* 0x0000000404077819 */ /* 0x000fe200000006ff */
[-C--:B------:R-:W-:Y:S01]  /*8770*/  FMUL R94, R94, R154.reuse ;  /* 0x0000009a5e5e7220 */ /* 0x080fe20000400000 */
[----:B------:R-:W-:Y:S01]  /*8780*/  ISETP.GT.AND P4, PT, R0, RZ, P0 ;  /* 0x000000ff0000720c */ /* 0x000fe20000784270 */
[----:B------:R-:W-:Y:S01]  /*8790*/  @P1 STG.E.U16 desc[UR36][R8.64], R88 ;  /* 0x0000005808001986 */ /* 0x000fe2000c101524 */
[----:B------:R-:W-:Y:S01]  /*87a0*/  SHF.L.U64.HI R6, R4, 0x4, R5 ;  /* 0x0000000404067819 */ /* 0x000fe20000010205 */
[----:B------:R-:W-:Y:S01]  /*87b0*/  FMUL R95, R95, R154 ;  /* 0x0000009a5f5f7220 */ /* 0x000fe20000400000 */
[----:B------:R-:W-:Y:S01]  /*87c0*/  IADD3 R10, P5, R7, R8, RZ ;  /* 0x00000008070a7210 */ /* 0x000fe20007fbe0ff */
[-C--:B------:R-:W-:Y:S01]  /*87d0*/  FMUL R96, R96, R154.reuse ;  /* 0x0000009a60607220 */ /* 0x080fe20000400000 */
[----:B------:R-:W-:Y:S01]  /*87e0*/  ISETP.GT.AND P1, PT, R0, 0x1, P0 ;  /* 0x000000010000780c */ /* 0x000fe20000724270 */
[----:B------:R-:W-:Y:S01]  /*87f0*/  FMUL R97, R97, R154 ;  /* 0x0000009a61617220 */ /* 0x000fe20000400000 */
[----:B------:R-:W-:Y:S01]  /*8800*/  F2FP.F16.F32.PACK_AB R89, RZ, R89 ;  /* 0x00000059ff59723e */ /* 0x000fe200000000ff */
[----:B------:R-:W-:Y:S01]  /*8810*/  IMAD.X R11, R6, 0x1, R9, P5 ;  /* 0x00000001060b7824 */ /* 0x000fe200028e0609 */
[----:B------:R-:W-:Y:S01]  /*8820*/  F2FP.F16.F32.PACK_AB R90, RZ, R90 ;  /* 0x0000005aff5a723e */ /* 0x000fe200000000ff */
[-C--:B------:R-:W-:Y:S01]  /*8830*/  FMUL R98, R98, R154.reuse ;  /* 0x0000009a62627220 */ /* 0x080fe20000400000 */
[----:B------:R-:W-:Y:S01]  /*8840*/  F2FP.F16.F32.PACK_AB R91, RZ, R91 ;  /* 0x0000005bff5b723e */ /* 0x000fe200000000ff */
[----:B------:R-:W-:Y:S01]  /*8850*/  @P2 STG.E.U16 desc[UR36][R8.64+0x2], R89 ;  /* 0x0000025908002986 */ /* 0x000fe2000c101524 */
[C---:B------:R-:W-:Y:S01]  /*8860*/  ISETP.GT.AND P5, PT, R0.reuse, 0x9, P3 ;  /* 0x000000090000780c */ /* 0x040fe20001fa4270 */
[-C--:B------:R-:W-:Y:S01]  /*8870*/  FMUL R99, R99, R154.reuse ;  /* 0x0000009a63637220 */ /* 0x080fe20000400000 */
[C---:B------:R-:W-:Y:S01]  /*8880*/  ISETP.GT.AND P2, PT, R0.reuse, 0x8, P0 ;  /* 0x000000080000780c */ /* 0x040fe20000744270 */
[----:B------:R-:W-:Y:S01]  /*8890*/  @P4 STG.E.U16 desc[UR36][R10.64], R90 ;  /* 0x0000005a0a004986 */ /* 0x000fe2000c101524 */
[----:B------:R-:W-:Y:S01]  /*88a0*/  ISETP.GT.AND P4, PT, R0, 0x8, P3 ;  /* 0x000000080000780c */ /* 0x000fe20001f84270 */
[----:B------:R-:W-:Y:S01]  /*88b0*/  FMUL R100, R100, R154 ;  /* 0x0000009a64647220 */ /* 0x000fe20000400000 */
[----:B------:R-:W-:Y:S01]  /*88c0*/  F2FP.F16.F32.PACK_AB R92, RZ, R92 ;  /* 0x0000005cff5c723e */ /* 0x000fe200000000ff */
[----:B------:R-:W-:Y:S01]  /*88d0*/  @P1 STG.E.U16 desc[UR36][R10.64+0x2], R91 ;  /* 0x0000025b0a001986 */ /* 0x000fe2000c101524 */
[----:B------:R-:W-:Y:S01]  /*88e0*/  ISETP.GT.AND P1, PT, R0, 0x9, P0 ;  /* 0x000000090000780c */ /* 0x000fe20000724270 */
[-C--:B------:R-:W-:Y:S01]  /*88f0*/  FMUL R101, R101, R154.reuse ;  /* 0x0000009a65657220 */ /* 0x080fe20000400000 */
[----:B------:R-:W-:Y:S01]  /*8900*/  F2FP.F16.F32.PACK_AB R93, RZ, R93 ;  /* 0x0000005dff5d723e */ /* 0x000fe200000000ff */
[----:B------:R-:W-:Y:S01]  /*8910*/  FMUL R102, R102, R154 ;  /* 0x0000009a66667220 */ /* 0x000fe20000400000 */
[----:B------:R-:W-:Y:S01]  /*8920*/  F2FP.F16.F32.PACK_AB R94, RZ, R94 ;  /* 0x0000005eff5e723e */ /* 0x000fe200000000ff */
[-C--:B------:R-:W-:Y:S01]  /*8930*/  FMUL R103, R103, R154.reuse ;  /* 0x0000009a67677220 */ /* 0x080fe20000400000 */
[----:B------:R-:W-:Y:S01]  /*8940*/  F2FP.F16.F32.PACK_AB R95, RZ, R95 ;  /* 0x0000005fff5f723e */ /* 0x000fe200000000ff */
[----:B------:R-:W-:Y:S01]  /*8950*/  FMUL R104, R104, R154 ;  /* 0x0000009a68687220 */ /* 0x000fe20000400000 */
[----:B------:R-:W-:Y:S01]  /*8960*/  F2FP.F16.F32.PACK_AB R96, RZ, R96 ;  /* 0x00000060ff60723e */ /* 0x000fe200000000ff */
[----:B------:R-:W-:Y:S01]  /*8970*/  @P4 STG.E.U16 desc[UR36][R8.64+0x10], R92 ;  /* 0x0000105c08004986 */ /* 0x000fe2000c101524 */
[C---:B------:R-:W-:Y:S01]  /*8980*/  ISETP.GT.AND P4, PT, R0.reuse, 0x10, P3 ;  /* 0x000000100000780c */ /* 0x040fe20001f84270 */
[-C--:B------:R-:W-:Y:S01]  /*8990*/  FMUL R105, R105, R154.reuse ;  /* 0x0000009a69697220 */ /* 0x080fe20000400000 */
[----:B------:R-:W-:Y:S01]  /*89a0*/  F2FP.F16.F32.PACK_AB R97, RZ, R97 ;  /* 0x00000061ff61723e */ /* 0x000fe200000000ff */
[----:B------:R-:W-:Y:S01]  /*89b0*/  @P5 STG.E.U16 desc[UR36][R8.64+0x12], R93 ;  /* 0x0000125d08005986 */ /* 0x000fe2000c101524 */
[----:B------:R-:W-:Y:S01]  /*89c0*/  ISETP.GT.AND P5, PT, R0, 0x11, P0 ;  /* 0x000000110000780c */ /* 0x000fe200007a4270 */
        /* <DEDUP_REMOVED lines=74> */
[-C--:B------:R-:W-:Y:S01]  /*8e70*/  FMUL R127, R127, R154.reuse ;  /* 0x0000009a7f7f7220 */ /* 0x080fe20000400000 */
[----:B------:R-:W-:Y:S01]  /*8e80*/  F2FP.F16.F32.PACK_AB R119, RZ, R119 ;  /* 0x00000077ff77723e */ /* 0x000fe200000000ff */
[----:B------:R-:W-:Y:S01]  /*8e90*/  FMUL R128, R128, R154 ;  /* 0x0000009a80807220 */ /* 0x000fe20000400000 */
[----:B------:R-:W-:Y:S01]  /*8ea0*/  F2FP.F16.F32.PACK_AB R120, RZ, R120 ;  /* 0x00000078ff78723e */ /* 0x000fe200000000ff */
        /* <DEDUP_REMOVED lines=60> */
[----:B------:R-:W-:Y:S01]  /*9270*/  FMUL R145, R145, R154 ;  /* 0x0000009a91917220 */ /* 0x000fe20000400000 */
[----:B------:R-:W-:Y:S01]  /*9280*/  F2FP.F16.F32.PACK_AB R137, RZ, R137 ;  /* 0x00000089ff89723e */ /* 0x000fe200000000ff */
[----:B------:R-:W-:Y:S01]  /*9290*/  IMAD.SHL.U32 R21, R4, 0x100, RZ ;  /* 0x0000010004157824 */ /* 0x000fe200078e00ff */
[----:B------:R-:W-:Y:S01]  /*92a0*/  F2FP.F16.F32.PACK_AB R138, RZ, R138 ;  /* 0x0000008aff8a723e */ /* 0x000fe200000000ff */
[-C--:B------:R-:W-:Y:S01]  /*92b0*/  FMUL R146, R146, R154.reuse ;  /* 0x0000009a92927220 */ /* 0x080fe20000400000 */
[----:B------:R-:W-:Y:S01]  /*92c0*/  F2FP.F16.F32.PACK_AB R139, RZ, R139 ;  /* 0x0000008bff8b723e */ /* 0x000fe200000000ff */
[----:B------:R-:W-:Y:S01]  /*92d0*/  FMUL R147, R147, R154 ;  /* 0x0000009a93937220 */ /* 0x000fe20000400000 */
[----:B------:R-:W-:Y:S01]  /*92e0*/  F2FP.F16.F32.PACK_AB R140, RZ, R140 ;  /* 0x0000008cff8c723e */ /* 0x000fe200000000ff */
[----:B------:R-:W-:Y:S01]  /*92f0*/  @P1 STG.E.U16 desc[UR36][R8.64+0x90], R124 ;  /* 0x0000907c08001986 */ /* 0x000fe2000c101524 */
[----:B------:R-:W-:Y:S01]  /*9300*/  ISETP.GT.AND P1, PT, R0, 0x50, P3 ;  /* 0x000000500000780c */ /* 0x000fe20001f24270 */
[-C--:B------:R-:W-:Y:S01]  /*9310*/  FMUL R148, R148, R154.reuse ;  /* 0x0000009a94947220 */ /* 0x080fe20000400000 */
[----:B------:R-:W-:Y:S01]  /*9320*/  F2FP.F16.F32.PACK_AB R141, RZ, R141 ;  /* 0x0000008dff8d723e */ /* 0x000fe200000000ff */
[----:B------:R-:W-:Y:S01]  /*9330*/  @P2 STG.E.U16 desc[UR36][R8.64+0x92], R125 ;  /* 0x0000927d08002986 */ /* 0x000fe2000c101524 */
[C---:B------:R-:W-:Y:S01]  /*9340*/  ISETP.GT.AND P2, PT, R0.reuse, 0x51, P3 ;  /* 0x000000510000780c */ /* 0x040fe20001f44270 */
        /* <DEDUP_REMOVED lines=13> */
[----:B------:R-:W-:Y:S01]  /*9420*/  SHF.L.U64.HI R15, R4, 0x8, R5 ;  /* 0x00000008040f7819 */ /* 0x000fe20000010205 */
[----:B------:R-:W-:Y:S01]  /*9430*/  @P2 STG.E.U16 desc[UR36][R8.64+0xa2], R129 ;  /* 0x0000a28108002986 */ /* 0x000fe2000c101524 */
[----:B------:R-:W-:Y:S01]  /*9440*/  ISETP.GT.AND P2, PT, R0, 0x59, P3 ;  /* 0x000000590000780c */ /* 0x000fe20001f44270 */
        /* <DEDUP_REMOVED lines=58> */
[----:B------:R-:W-:Y:S01]  /*97f0*/  @P2 STG.E.U16 desc[UR36][R10.64+0xd0], R142 ;  /* 0x0000d08e0a002986 */ /* 0x000fe2000c101524 */
[----:B------:R-:W-:Y:S01]  /*9800*/  F2FP.F16.F32.PACK_AB R34, RZ, R34 ;  /* 0x00000022ff22723e */ /* 0x000fe200000000ff */
[-C--:B------:R-:W-:Y:S01]  /*9810*/  FMUL R42, R42, R154.reuse ;  /* 0x0000009a2a2a7220 */ /* 0x080fe20000400000 */
[----:B------:R-:W-:Y:S01]  /*9820*/  F2FP.F16.F32.PACK_AB R35, RZ, R35 ;  /* 0x00000023ff23723e */ /* 0x000fe200000000ff */
[----:B------:R-:W-:Y:S01]  /*9830*/  FMUL R43, R43, R154 ;  /* 0x0000009a2b2b7220 */ /* 0x000fe20000400000 */
[----:B------:R-:W-:Y:S01]  /*9840*/  F2FP.F16.F32.PACK_AB R36, RZ, R36 ;  /* 0x00000024ff24723e */ /* 0x000fe200000000ff */
[----:B------:R-:W-:Y:S01]  /*9850*/  @P4 STG.E.U16 desc[UR36][R10.64+0xd2], R143 ;  /* 0x0000d28f0a004986 */ /* 0x000fe2000c101524 */
[----:B------:R-:W-:Y:S01]  /*9860*/  ISETP.GT.AND P4, PT, R0, 0x71, P0 ;  /* 0x000000710000780c */ /* 0x000fe20000784270 */
[----:B------:R-:W-:Y:S01]  /*9870*/  FMUL R44, R44, R154 ;  /* 0x0000009a2c2c7220 */ /* 0x000fe20000400000 */
[----:B------:R-:W-:Y:S01]  /*9880*/  F2FP.F16.F32.PACK_AB R37, RZ, R37 ;  /* 0x00000025ff25723e */ /* 0x000fe200000000ff */
[----:B------:R-:W-:Y:S01]  /*9890*/  @P5 STG.E.U16 desc[UR36][R8.64+0xe0], R144 ;  /* 0x0000e09008005986 */ /* 0x000fe2000c101524 */
[----:B------:R-:W-:Y:S01]  /*98a0*/  ISETP.GT.AND P5, PT, R0, 0x70, P0 ;  /* 0x000000700000780c */ /* 0x000fe200007a4270 */
[----:B------:R-:W-:Y:S01]  /*98b0*/  @P1 IMAD.MOV.U32 R4, RZ, RZ, R8 ;  /* 0x000000ffff041224 */ /* 0x000fe200078e0008 */
[----:B------:R-:W-:Y:S01]  /*98c0*/  F2FP.F16.F32.PACK_AB R38, RZ, R38 ;  /* 0x00000026ff26723e */ /* 0x000fe200000000ff */
[----:B------:R-:W-:Y:S01]  /*98d0*/  @P1 IMAD.MOV.U32 R5, RZ, RZ, R9 ;  /* 0x000000ffff051224 */ /* 0x000fe200078e0009 */
[----:B------:R-:W-:Y:S01]  /*98e0*/  F2FP.F16.F32.PACK_AB R39, RZ, R39 ;  /* 0x00000027ff27723e */ /* 0x000fe200000000ff */
[----:B------:R-:W-:Y:S01]  /*98f0*/  FMUL R45, R45, R154 ;  /* 0x0000009a2d2d7220 */ /* 0x000fe20000400000 */
[----:B------:R-:W-:Y:S01]  /*9900*/  F2FP.F16.F32.PACK_AB R40, RZ, R40 ;  /* 0x00000028ff28723e */ /* 0x000fe200000000ff */
[----:B------:R-:W-:Y:S01]  /*9910*/  FMUL R46, R46, R154 ;  /* 0x0000009a2e2e7220 */ /* 0x000fe20000400000 */
[----:B------:R0:W-:Y:S01]  /*9920*/  @P1 STG.E.U16 desc[UR36][R4.64+0xe2], R145 ;  /* 0x0000e29104001986 */ /* 0x0001e2000c101524 */
[----:B------:R-:W-:Y:S01]  /*9930*/  IADD3 R12, P1, P2, R7, R8, R21 ;  /* 0x00000008070c7210 */ /* 0x000fe20007a3e015 */
[-C--:B------:R-:W-:Y:S01]  /*9940*/  FMUL R47, R47, R154.reuse ;  /* 0x0000009a2f2f7220 */ /* 0x080fe20000400000 */
[----:B------:R-:W-:Y:S01]  /*9950*/  F2FP.F16.F32.PACK_AB R41, RZ, R41 ;  /* 0x00000029ff29723e */ /* 0x000fe200000000ff */
[-C--:B------:R-:W-:Y:S01]  /*9960*/  FMUL R48, R48, R154.reuse ;  /* 0x0000009a30307220 */ /* 0x080fe20000400000 */
[----:B------:R-:W-:Y:S01]  /*9970*/  IADD3.X R13, R6, R9, R15, P1, P2 ;  /* 0x00000009060d7210 */ /* 0x000fe20000fe440f */
[-C--:B------:R-:W-:Y:S01]  /*9980*/  FMUL R49, R49, R154.reuse ;  /* 0x0000009a31317220 */ /* 0x080fe20000400000 */
[C---:B------:R-:W-:Y:S01]  /*9990*/  ISETP.GT.AND P1, PT, R3.reuse, 0x80, PT ;  /* 0x000000800300780c */ /* 0x040fe20003f24270 */
[-C--:B------:R-:W-:Y:S01]  /*99a0*/  FMUL R50, R50, R154.reuse ;  /* 0x0000009a32327220 */ /* 0x080fe20000400000 */
[----:B------:R-:W-:Y:S01]  /*99b0*/  ISETP.GT.AND P2, PT, R3, 0x88, PT ;  /* 0x000000880300780c */ /* 0x000fe20003f44270 */
[----:B------:R-:W-:Y:S01]  /*99c0*/  FMUL R51, R51, R154 ;  /* 0x0000009a33337220 */ /* 0x000fe20000400000 */
[----:B------:R-:W-:Y:S01]  /*99d0*/  F2FP.F16.F32.PACK_AB R42, RZ, R42 ;  /* 0x0000002aff2a723e */ /* 0x000fe200000000ff */
[----:B0-----:R-:W-:Y:S01]  /*99e0*/  @P5 IMAD.MOV.U32 R4, RZ, RZ, R10 ;  /* 0x000000ffff045224 */ /* 0x001fe200078e000a */
[----:B------:R-:W-:Y:S01]  /*99f0*/  F2FP.F16.F32.PACK_AB R43, RZ, R43 ;  /* 0x0000002bff2b723e */ /* 0x000fe200000000ff */
[----:B------:R-:W-:Y:S01]  /*9a00*/  @P5 IMAD.MOV.U32 R5, RZ, RZ, R11 ;  /* 0x000000ffff055224 */ /* 0x000fe200078e000b */
[----:B------:R-:W-:Y:S01]  /*9a10*/  F2FP.F16.F32.PACK_AB R44, RZ, R44 ;  /* 0x0000002cff2c723e */ /* 0x000fe200000000ff */
[-C--:B------:R-:W-:Y:S01]  /*9a20*/  FMUL R52, R52, R154.reuse ;  /* 0x0000009a34347220 */ /* 0x080fe20000400000 */
[----:B------:R-:W-:Y:S01]  /*9a30*/  F2FP.F16.F32.PACK_AB R45, RZ, R45 ;  /* 0x0000002dff2d723e */ /* 0x000fe200000000ff */
[-C--:B------:R-:W-:Y:S01]  /*9a40*/  FMUL R53, R53, R154.reuse ;  /* 0x0000009a35357220 */ /* 0x080fe20000400000 */
[----:B------:R0:W-:Y:S01]  /*9a50*/  @P5 STG.E.U16 desc[UR36][R4.64+0xe0], R146 ;  /* 0x0000e09204005986 */ /* 0x0001e2000c101524 */
[----:B------:R-:W-:Y:S01]  /*9a60*/  ISETP.GT.AND P5, PT, R0, 0x78, P3 ;  /* 0x000000780000780c */ /* 0x000fe20001fa4270 */
[-C--:B------:R-:W-:Y:S01]  /*9a70*/  FMUL R54, R54, R154.reuse ;  /* 0x0000009a36367220 */ /* 0x080fe20000400000 */
[C---:B------:R-:W-:Y:S01]  /*9a80*/  ISETP.GT.AND P3, PT, R0.reuse, 0x79, P3 ;  /* 0x000000790000780c */ /* 0x040fe20001f64270 */
[----:B------:R-:W-:Y:S01]  /*9a90*/  @P4 STG.E.U16 desc[UR36][R10.64+0xe2], R147 ;  /* 0x0000e2930a004986 */ /* 0x000fe2000c101524 */
[C---:B------:R-:W-:Y:S01]  /*9aa0*/  ISETP.GT.AND P4, PT, R0.reuse, 0x78, P0 ;  /* 0x000000780000780c */ /* 0x040fe20000784270 */
[-C--:B------:R-:W-:Y:S01]  /*9ab0*/  FMUL R55, R55, R154.reuse ;  /* 0x0000009a37377220 */ /* 0x080fe20000400000 */
[----:B------:R-:W-:Y:S01]  /*9ac0*/  ISETP.GT.AND P0, PT, R0, 0x79, P0 ;  /* 0x000000790000780c */ /* 0x000fe20000704270 */
[----:B------:R-:W-:Y:S01]  /*9ad0*/  FMUL R56, R56, R154 ;  /* 0x0000009a38387220 */ /* 0x000fe20000400000 */
[----:B------:R-:W-:Y:S01]  /*9ae0*/  F2FP.F16.F32.PACK_AB R46, RZ, R46 ;  /* 0x0000002eff2e723e */ /* 0x000fe200000000ff */
[-C--:B------:R-:W-:Y:S01]  /*9af0*/  FMUL R57, R57, R154.reuse ;  /* 0x0000009a39397220 */ /* 0x080fe20000400000 */
[----:B------:R-:W-:Y:S01]  /*9b00*/  F2FP.F16.F32.PACK_AB R47, RZ, R47 ;  /* 0x0000002fff2f723e */ /* 0x000fe200000000ff */
[----:B------:R-:W-:Y:S01]  /*9b10*/  FMUL R58, R58, R154 ;  /* 0x0000009a3a3a7220 */ /* 0x000fe20000400000 */
[----:B------:R-:W-:Y:S01]  /*9b20*/  F2FP.F16.F32.PACK_AB R48, RZ, R48 ;  /* 0x00000030ff30723e */ /* 0x000fe200000000ff */
[----:B------:R-:W-:Y:S01]  /*9b30*/  @P5 STG.E.U16 desc[UR36][R8.64+0xf0], R148 ;  /* 0x0000f09408005986 */ /* 0x000fe2000c101524 */
[----:B0-----:R-:W-:Y:S01]  /*9b40*/  IADD3 R4, P5, R21, R8, RZ ;  /* 0x0000000815047210 */ /* 0x001fe20007fbe0ff */
[-C--:B------:R-:W-:Y:S01]  /*9b50*/  FMUL R59, R59, R154.reuse ;  /* 0x0000009a3b3b7220 */ /* 0x080fe20000400000 */
[----:B------:R-:W-:Y:S01]  /*9b60*/  F2FP.F16.F32.PACK_AB R49, RZ, R49 ;  /* 0x00000031ff31723e */ /* 0x000fe200000000ff */
[----:B------:R0:W-:Y:S01]  /*9b70*/  @P3 STG.E.U16 desc[UR36][R8.64+0xf2], R149 ;  /* 0x0000f29508003986 */ /* 0x0001e2000c101524 */
[----:B------:R-:W-:Y:S01]  /*9b80*/  IADD3.X R5, R15, R9, RZ, P5, !PT ;  /* 0x000000090f057210 */ /* 0x000fe20002ffe4ff */
[-C--:B------:R-:W-:Y:S01]  /*9b90*/  FMUL R60, R60, R154.reuse ;  /* 0x0000009a3c3c7220 */ /* 0x080fe20000400000 */
[C---:B------:R-:W-:Y:S01]  /*9ba0*/  ISETP.GT.AND P3, PT, R0.reuse, RZ, P1 ;  /* 0x000000ff0000720c */ /* 0x040fe20000f64270 */
[----:B------:R-:W-:Y:S01]  /*9bb0*/  @P4 STG.E.U16 desc[UR36][R10.64+0xf0], R150 ;  /* 0x0000f0960a004986 */ /* 0x000fe2000c101524 */
[C---:B------:R-:W-:Y:S01]  /*9bc0*/  ISETP.GT.AND P4, PT, R0.reuse, 0x1, P1 ;  /* 0x000000010000780c */ /* 0x040fe20000f84270 */
[-C--:B------:R-:W-:Y:S01]  /*9bd0*/  FMUL R61, R61, R154.reuse ;  /* 0x0000009a3d3d7220 */ /* 0x080fe20000400000 */
[C---:B------:R-:W-:Y:S01]  /*9be0*/  ISETP.GT.AND P5, PT, R0.reuse, RZ, P2 ;  /* 0x000000ff0000720c */ /* 0x040fe200017a4270 */
        /* <DEDUP_REMOVED lines=10> */
[----:B------:R-:W-:Y:S01]  /*9c90*/  FMUL R65, R65, R154 ;  /* 0x0000009a41417220 */ /* 0x000fe20000400000 */
[----:B------:R-:W-:Y:S01]  /*9ca0*/  F2FP.F16.F32.PACK_AB R53, RZ, R53 ;  /* 0x00000035ff35723e */ /* 0x000fe200000000ff */
[----:B------:R-:W-:Y:S01]  /*9cb0*/  @P4 STG.E.U16 desc[UR36][R4.64+0x2], R25 ;  /* 0x0000021904004986 */ /* 0x000fe2000c101524 */
[----:B------:R-:W-:Y:S01]  /*9cc0*/  IADD3 R14, P4, R7, R4, RZ ;  /* 0x00000004070e7210 */ /* 0x000fe20007f9e0ff */
[--C-:B------:R-:W-:Y:S01]  /*9cd0*/  IMAD.X R9, R6, 0x1, R5.reuse, P3 ;  /* 0x0000000106097824 */ /* 0x100fe200018e0605 */
[----:B------:R-:W-:Y:S01]  /*9ce0*/  ISETP.GT.AND P3, PT, R0, 0x9, P2 ;  /* 0x000000090000780c */ /* 0x000fe20001764270 */
[----:B------:R-:W-:Y:S01]  /*9cf0*/  FMUL R66, R66, R154 ;  /* 0x0000009a42427220 */ /* 0x000fe20000400000 */
[----:B------:R-:W-:Y:S01]  /*9d00*/  F2FP.F16.F32.PACK_AB R54, RZ, R54 ;  /* 0x00000036ff36723e */ /* 0x000fe200000000ff */
[----:B------:R-:W-:Y:S01]  /*9d10*/  IMAD.X R15, R6, 0x1, R5, P4 ;  /* 0x00000001060f7824 */ /* 0x000fe200020e0605 */
[----:B------:R-:W-:Y:S01]  /*9d20*/  ISETP.GT.AND P4, PT, R0, 0x8, P1 ;  /* 0x000000080000780c */ /* 0x000fe20000f84270 */
[-C--:B------:R-:W-:Y:S01]  /*9d30*/  FMUL R67, R67, R154.reuse ;  /* 0x0000009a43437220 */ /* 0x080fe20000400000 */
[----:B------:R-:W-:Y:S01]  /*9d40*/  F2FP.F16.F32.PACK_AB R55, RZ, R55 ;  /* 0x00000037ff37723e */ /* 0x000fe200000000ff */
[-C--:B------:R-:W-:Y:S01]  /*9d50*/  FMUL R68, R68, R154.reuse ;  /* 0x0000009a44447220 */ /* 0x080fe20000400000 */
        /* <DEDUP_REMOVED lines=8> */
[-C--:B------:R-:W-:Y:S01]  /*9de0*/  FMUL R71, R71, R154.reuse ;  /* 0x0000009a47477220 */ /* 0x080fe20000400000 */
[----:B------:R-:W-:Y:S01]  /*9df0*/  @P4 STG.E.U16 desc[UR36][R4.64+0x10], R28 ;  /* 0x0000101c04004986 */ /* 0x000fe2000c101524 */
[----:B------:R-:W-:Y:S01]  /*9e00*/  ISETP.GT.AND P4, PT, R0, 0x10, P1 ;  /* 0x000000100000780c */ /* 0x000fe20000f84270 */
[----:B------:R-:W-:Y:S01]  /*9e10*/  FMUL R72, R72, R154 ;  /* 0x0000009a48487220 */ /* 0x000fe20000400000 */
[----:B------:R-:W-:Y:S01]  /*9e20*/  F2FP.F16.F32.PACK_AB R58, RZ, R58 ;  /* 0x0000003aff3a723e */ /* 0x000fe200000000ff */
[-C--:B------:R-:W-:Y:S01]  /*9e30*/  FMUL R73, R73, R154.reuse ;  /* 0x0000009a49497220 */ /* 0x080fe20000400000 */
        /* <DEDUP_REMOVED lines=18> */
[--C-:B------:R-:W-:Y:S01]  /*9f60*/  @P0 IMAD.MOV.U32 R6, RZ, RZ, R12.reuse ;  /* 0x000000ffff060224 */ /* 0x100fe200078e000c */
[----:B------:R-:W-:Y:S01]  /*9f70*/  F2FP.F16.F32.PACK_AB R63, RZ, R63 ;  /* 0x0000003fff3f723e */ /* 0x000fe200000000ff */
[--C-:B------:R-:W-:Y:S01]  /*9f80*/  @P0 IMAD.MOV.U32 R7, RZ, RZ, R13.reuse ;  /* 0x000000ffff070224 */ /* 0x100fe200078e000d */
[----:B------:R-:W-:Y:S01]  /*9f90*/  F2FP.F16.F32.PACK_AB R64, RZ, R64 ;  /* 0x00000040ff40723e */ /* 0x000fe200000000ff */
[-C--:B------:R-:W-:Y:S01]  /*9fa0*/  FMUL R78, R78, R154.reuse ;  /* 0x0000009a4e4e7220 */ /* 0x080fe20000400000 */
[----:B------:R-:W-:Y:S01]  /*9fb0*/  F2FP.F16.F32.PACK_AB R65, RZ, R65 ;  /* 0x00000041ff41723e */ /* 0x000fe200000000ff */
[-C--:B------:R-:W-:Y:S01]  /*9fc0*/  FMUL R79, R79, R154.reuse ;  /* 0x0000009a4f4f7220 */ /* 0x080fe20000400000 */
[----:B------:R0:W-:Y:S01]  /*9fd0*/  @P0 STG.E.U16 desc[UR36][R6.64+0x20], R34 ;  /* 0x0000202206000986 */ /* 0x0001e2000c101524 */
        /* <DEDUP_REMOVED lines=19> */
[C---:B------:R-:W-:Y:S01]  /*a110*/  ISETP.GT.AND P3, PT, R0.reuse, 0x19, P2 ;  /* 0x000000190000780c */ /* 0x040fe20001764270 */
[----:B------:R-:W-:Y:S01]  /*a120*/  FMUL R87, R87, R154 ;  /* 0x0000009a57577220 */ /* 0x000fe20000400000 */
[----:B------:R-:W-:Y:S01]  /*a130*/  F2FP.F16.F32.PACK_AB R74, RZ, R74 ;  /* 0x0000004aff4a723e */ /* 0x000fe200000000ff */
[----:B------:R-:W-:Y:S01]  /*a140*/  @P4 STG.E.U16 desc[UR36][R4.64+0x30], R36 ;  /* 0x0000302404004986 */ /* 0x000fe2000c101524 */
[----:B------:R-:W-:-:S02]  /*a150*/  ISETP.GT.AND P4, PT, R0, 0x20, P1 ;  /* 0x000000200000780c */ /* 0x000fc40000f84270 */
[----:B------:R-:W-:Y:S01]  /*a160*/  F2FP.F16.F32.PACK_AB R75, RZ, R75 ;  /* 0x0000004bff4b723e */ /* 0x000fe200000000ff */
[----:B------:R-:W-:Y:S01]  /*a170*/  @P5 STG.E.U16 desc[UR36][R4.64+0x32], R37 ;  /* 0x0000322504005986 */ /* 0x000fe2000c101524 */
[C---:B------:R-:W-:Y:S02]  /*a180*/  ISETP.GT.AND P5, PT, R0.reuse, 0x21, P1 ;  /* 0x000000210000780c */ /* 0x040fe40000fa4270 */
[----:B------:R-:W-:Y:S01]  /*a190*/  F2FP.F16.F32.PACK_AB R76, RZ, R76 ;  /* 0x0000004cff4c723e */ /* 0x000fe200000000ff */
[----:B0-----:R-:W-:Y:S01]  /*a1a0*/  @P0 IMAD.MOV.U32 R7, RZ, RZ, R13 ;  /* 0x000000ffff070224 */ /* 0x001fe200078e000d */
[----:B------:R-:W-:Y:S02]  /*a1b0*/  @P0 MOV R6, R12 ;  /* 0x0000000c00060202 */ /* 0x000fe40000000f00 */
[----:B------:R-:W-:Y:S02]  /*a1c0*/  F2FP.F16.F32.PACK_AB R77, RZ, R77 ;  /* 0x0000004dff4d723e */ /* 0x000fe400000000ff */
[----:B------:R-:W-:Y:S01]  /*a1d0*/  F2FP.F16.F32.PACK_AB R78, RZ, R78 ;  /* 0x0000004eff4e723e */ /* 0x000fe200000000ff */
[----:B------:R0:W-:Y:S01]  /*a1e0*/  @P0 STG.E.U16 desc[UR36][R6.64+0x30], R38 ;  /* 0x0000302606000986 */ /* 0x0001e2000c101524 */
[----:B------:R-:W-:-:S02]  /*a1f0*/  ISETP.GT.AND P0, PT, R0, 0x20, P2 ;  /* 0x000000200000780c */ /* 0x000fc40001704270 */
[----:B------:R-:W-:Y:S02]  /*a200*/  F2FP.F16.F32.PACK_AB R79, RZ, R79 ;  /* 0x0000004fff4f723e */ /* 0x000fe400000000ff */
[----:B------:R-:W-:Y:S02]  /*a210*/  F2FP.F16.F32.PACK_AB R80, RZ, R80 ;  /* 0x00000050ff50723e */ /* 0x000fe400000000ff */
[----:B------:R-:W-:Y:S02]  /*a220*/  F2FP.F16.F32.PACK_AB R81, RZ, R81 ;  /* 0x00000051ff51723e */ /* 0x000fe400000000ff */
[----:B------:R-:W-:Y:S02]  /*a230*/  F2FP.F16.F32.PACK_AB R82, RZ, R82 ;  /* 0x00000052ff52723e */ /* 0x000fe400000000ff */
[----:B------:R-:W-:Y:S01]  /*a240*/  F2FP.F16.F32.PACK_AB R83, RZ, R83 ;  /* 0x00000053ff53723e */ /* 0x000fe200000000ff */
[----:B0-----:R-:W-:Y:S01]  /*a250*/  @P3 IMAD.MOV.U32 R6, RZ, RZ, R12 ;  /* 0x000000ffff063224 */ /* 0x001fe200078e000c */
[----:B------:R-:W-:Y:S01]  /*a260*/  F2FP.F16.F32.PACK_AB R84, RZ, R84 ;  /* 0x00000054ff54723e */ /* 0x000fe200000000ff */
[----:B------:R-:W-:Y:S01]  /*a270*/  @P3 IMAD.MOV.U32 R7, RZ, RZ, R13 ;  /* 0x000000ffff073224 */ /* 0x000fe200078e000d */
[----:B------:R-:W-:-:S02]  /*a280*/  F2FP.F16.F32.PACK_AB R85, RZ, R85 ;  /* 0x00000055ff55723e */ /* 0x000fc400000000ff */
[----:B------:R-:W-:Y:S02]  /*a290*/  F2FP.F16.F32.PACK_AB R86, RZ, R86 ;  /* 0x00000056ff56723e */ /* 0x000fe400000000ff */
[----:B------:R0:W-:Y:S01]  /*a2a0*/  @P3 STG.E.U16 desc[UR36][R6.64+0x32], R39 ;  /* 0x0000322706003986 */ /* 0x0001e2000c101524 */
[C---:B------:R-:W-:Y:S02]  /*a2b0*/  ISETP.GT.AND P3, PT, R0.reuse, 0x21, P2 ;  /* 0x000000210000780c */ /* 0x040fe40001764270 */
[----:B------:R-:W-:Y:S01]  /*a2c0*/  F2FP.F16.F32.PACK_AB R87, RZ, R87 ;  /* 0x00000057ff57723e */ /* 0x000fe200000000ff */
[----:B------:R-:W-:Y:S01]  /*a2d0*/  @P4 STG.E.U16 desc[UR36][R4.64+0x40], R40 ;  /* 0x0000402804004986 */ /* 0x000fe2000c101524 */
[----:B------:R-:W-:-:S03]  /*a2e0*/  ISETP.GT.AND P4, PT, R0, 0x28, P1 ;  /* 0x000000280000780c */ /* 0x000fc60000f84270 */
[----:B------:R-:W-:Y:S01]  /*a2f0*/  @P5 STG.E.U16 desc[UR36][R4.64+0x42], R41 ;  /* 0x0000422904005986 */ /* 0x000fe2000c101524 */
[----:B------:R-:W-:Y:S01]  /*a300*/  ISETP.GT.AND P5, PT, R0, 0x29, P1 ;  /* 0x000000290000780c */ /* 0x000fe20000fa4270 */
[----:B0-----:R-:W-:Y:S02]  /*a310*/  @P0 IMAD.MOV.U32 R6, RZ, RZ, R12 ;  /* 0x000000ffff060224 */ /* 0x001fe400078e000c */
[----:B------:R-:W-:-:S05]  /*a320*/  @P0 IMAD.MOV.U32 R7, RZ, RZ, R13 ;  /* 0x000000ffff070224 */ /* 0x000fca00078e000d */
[----:B------:R0:W-:Y:S01]  /*a330*/  @P0 STG.E.U16 desc[UR36][R6.64+0x40], R42 ;  /* 0x0000402a06000986 */ /* 0x0001e2000c101524 */
[----:B------:R-:W-:Y:S01]  /*a340*/  ISETP.GT.AND P0, PT, R0, 0x28, P2 ;  /* 0x000000280000780c */ /* 0x000fe20001704270 */
[----:B0-----:R-:W-:Y:S01]  /*a350*/  @P3 IMAD.MOV.U32 R6, RZ, RZ, R12 ;  /* 0x000000ffff063224 */ /* 0x001fe200078e000c */
[----:B------:R-:W-:-:S05]  /*a360*/  @P3 MOV R7, R13 ;  /* 0x0000000d00073202 */ /* 0x000fca0000000f00 */
[----:B------:R0:W-:Y:S01]  /*a370*/  @P3 STG.E.U16 desc[UR36][R6.64+0x42], R43 ;  /* 0x0000422b06003986 */ /* 0x0001e2000c101524 */
[----:B------:R-:W-:-:S03]  /*a380*/  ISETP.GT.AND P3, PT, R0, 0x29, P2 ;  /* 0x000000290000780c */ /* 0x000fc60001764270 */
        /* <DEDUP_REMOVED lines=8> */
[----:B0-----:R-:W-:Y:S02]  /*a410*/  @P3 IMAD.MOV.U32 R6, RZ, RZ, R12 ;  /* 0x000000ffff063224 */ /* 0x001fe400078e000c */
[----:B------:R-:W-:-:S05]  /*a420*/  @P3 IMAD.MOV.U32 R7, RZ, RZ, R13 ;  /* 0x000000ffff073224 */ /* 0x000fca00078e000d */
        /* <DEDUP_REMOVED lines=9> */
[----:B------:R-:W-:Y:S02]  /*a4c0*/  ISETP.GT.AND P0, PT, R0, 0x38, P2 ;  /* 0x000000380000780c */ /* 0x000fe40001704270 */
[----:B0-----:R-:W-:Y:S01]  /*a4d0*/  @P3 MOV R6, R12 ;  /* 0x0000000c00063202 */ /* 0x001fe20000000f00 */
        /* <DEDUP_REMOVED lines=19> */
[----:B0-----:R-:W-:Y:S01]  /*a610*/  @P0 IMAD.MOV.U32 R6, RZ, RZ, R12 ;  /* 0x000000ffff060224 */ /* 0x001fe200078e000c */
[----:B------:R-:W-:-:S05]  /*a620*/  @P0 MOV R7, R13 ;  /* 0x0000000d00070202 */ /* 0x000fca0000000f00 */
        /* <DEDUP_REMOVED lines=21> */
[----:B------:R-:W-:Y:S02]  /*a780*/  ISETP.GT.AND P5, PT, R0, 0x59, P1 ;  /* 0x000000590000780c */ /* 0x000fe40000fa4270 */
[----:B0-----:R-:W-:Y:S01]  /*a790*/  @P0 MOV R6, R12 ;  /* 0x0000000c00060202 */ /* 0x001fe20000000f00 */
        /* <DEDUP_REMOVED lines=42> */
[C---:B------:R-:W-:Y:S02]  /*aa40*/  ISETP.GT.AND P3, PT, R0.reuse, 0x78, P1 ;  /* 0x000000780000780c */ /* 0x040fe40000f64270 */
[C---:B------:R-:W-:Y:S01]  /*aa50*/  ISETP.GT.AND P1, PT, R0.reuse, 0x79, P1 ;  /* 0x000000790000780c */ /* 0x040fe20000f24270 */
[----:B------:R-:W-:Y:S01]  /*aa60*/  @P4 STG.E.U16 desc[UR36][R4.64+0xe0], R80 ;  /* 0x0000e05004004986 */ /* 0x000fe2000c101524 */
[----:B------:R-:W-:-:S03]  /*aa70*/  ISETP.GT.AND P4, PT, R0, 0x71, P2 ;  /* 0x000000710000780c */ /* 0x000fc60001784270 */
[----:B------:R-:W-:Y:S01]  /*aa80*/  @P5 STG.E.U16 desc[UR36][R4.64+0xe2], R81 ;  /* 0x0000e25104005986 */ /* 0x000fe2000c101524 */
[C---:B------:R-:W-:Y:S02]  /*aa90*/  ISETP.GT.AND P5, PT, R0.reuse, 0x78, P2 ;  /* 0x000000780000780c */ /* 0x040fe400017a4270 */
[----:B------:R-:W-:Y:S01]  /*aaa0*/  ISETP.GT.AND P2, PT, R0, 0x79, P2 ;  /* 0x000000790000780c */ /* 0x000fe20001744270 */
[----:B0-----:R-:W-:Y:S02]  /*aab0*/  @P0 IMAD.MOV.U32 R6, RZ, RZ, R12 ;  /* 0x000000ffff060224 */ /* 0x001fe400078e000c */
[----:B------:R-:W-:-:S05]  /*aac0*/  @P0 IMAD.MOV.U32 R7, RZ, RZ, R13 ;  /* 0x000000ffff070224 */ /* 0x000fca00078e000d */
[----:B------:R0:W-:Y:S02]  /*aad0*/  @P0 STG.E.U16 desc[UR36][R6.64+0xe0], R82 ;  /* 0x0000e05206000986 */ /* 0x0001e4000c101524 */
[----:B0-----:R-:W-:Y:S02]  /*aae0*/  @P4 IMAD.MOV.U32 R6, RZ, RZ, R12 ;  /* 0x000000ffff064224 */ /* 0x001fe400078e000c */
[----:B------:R-:W-:-:S05]  /*aaf0*/  @P4 IMAD.MOV.U32 R7, RZ, RZ, R13 ;  /* 0x000000ffff074224 */ /* 0x000fca00078e000d */
[----:B------:R-:W-:Y:S04]  /*ab00*/  @P4 STG.E.U16 desc[UR36][R6.64+0xe2], R83 ;  /* 0x0000e25306004986 */ /* 0x000fe8000c101524 */
[----:B------:R-:W-:Y:S04]  /*ab10*/  @P3 STG.E.U16 desc[UR36][R4.64+0xf0], R84 ;  /* 0x0000f05404003986 */ /* 0x000fe8000c101524 */
[----:B------:R0:W-:Y:S02]  /*ab20*/  @P1 STG.E.U16 desc[UR36][R4.64+0xf2], R85 ;  /* 0x0000f25504001986 */ /* 0x0001e4000c101524 */
[----:B0-----:R-:W-:Y:S01]  /*ab30*/  @P5 IMAD.MOV.U32 R4, RZ, RZ, R12 ;  /* 0x000000ffff045224 */ /* 0x001fe200078e000c */
[----:B------:R-:W-:-:S05]  /*ab40*/  @P5 MOV R5, R13 ;  /* 0x0000000d00055202 */ /* 0x000fca0000000f00 */
[----:B------:R0:W-:Y:S04]  /*ab50*/  @P5 STG.E.U16 desc[UR36][R4.64+0xf0], R86 ;  /* 0x0000f05604005986 */ /* 0x0001e8000c101524 */
[----:B------:R0:W-:Y:S02]  /*ab60*/  @P2 STG.E.U16 desc[UR36][R12.64+0xf2], R87 ;  /* 0x0000f2570c002986 */ /* 0x0001e4000c101524 */
.L_x_280:
[----:B------:R-:W-:Y:S05]  /*ab70*/  BSYNC B0 ;  /* 0x0000000000007941 */ /* 0x000fea0003800000 */
.L_x_28:
[----:B------:R-:W-:Y:S01]  /*ab80*/  ULDC UR4, c[0x0][0xc] ;  /* 0x0000030000047ab9 */ /* 0x000fe20000000800 */
[----:B------:R-:W-:Y:S01]  /*ab90*/  ULDC UR5, c[0x0][0x10] ;  /* 0x0000040000057ab9 */ /* 0x000fe20000000800 */
[----:B0-----:R-:W0:Y:S01]  /*aba0*/  LDC R3, c[0x0][0x14] ;  /* 0x00000500ff037b82 */ /* 0x001e220000000800 */
[----:B------:R-:W-:Y:S01]  /*abb0*/  UIMAD.WIDE.U32 UR4, UR4, UR5, URZ ;  /* 0x00000005040472a5 */ /* 0x000fe2000f8e003f */
[----:B------:R-:W-:Y:S01]  /*abc0*/  PRMT R0, RZ, 0x7610, R0 ;  /* 0x00007610ff007816 */ /* 0x000fe20000000000 */
[----:B------:R-:W-:Y:S02]  /*abd0*/  IMAD.MOV.U32 R153, RZ, RZ, -0x1 ;  /* 0xffffffffff997424 */ /* 0x000fe400078e00ff */
[----:B------:R-:W-:Y:S02]  /*abe0*/  IMAD.MOV.U32 R23, RZ, RZ, -0x1 ;  /* 0xffffffffff177424 */ /* 0x000fe400078e00ff */
[----:B0-----:R-:W-:-:S04]  /*abf0*/  IMAD.WIDE.U32 R16, R3, UR4, R16 ;  /* 0x0000000403107c25 */ /* 0x001fc8000f8e0010 */
[----:B------:R-:W-:Y:S01]  /*ac00*/  IMAD R3, R3, UR5, RZ ;  /* 0x0000000503037c24 */ /* 0x000fe2000f8e02ff */
[----:B------:R-:W-:Y:S02]  /*ac10*/  ULDC.64 UR4, c[0x0][0x650] ;  /* 0x0001940000047ab9 */ /* 0x000fe40000000a00 */
[----:B------:R-:W-:Y:S01]  /*ac20*/  ISETP.GE.U32.AND P0, PT, R16, UR4, PT ;  /* 0x0000000410007c0c */ /* 0x000fe2000bf06070 */
[----:B------:R-:W-:-:S05]  /*ac30*/  IMAD.IADD R17, R17, 0x1, R3 ;  /* 0x0000000111117824 */ /* 0x000fca00078e0203 */
[----:B------:R-:W-:-:S13]  /*ac40*/  ISETP.GE.U32.AND.EX P0, PT, R17, UR5, PT, P0 ;  /* 0x0000000511007c0c */ /* 0x000fda000bf06100 */
[----:B------:R-:W-:Y:S05]  /*ac50*/  @P0 BRA `(.L_x_281) ;  /* 0x0000000400640947 */ /* 0x000fea0003800000 */
[----:B------:R-:W0:Y:S01]  /*ac60*/  S2R R12, SR_CTAID.X ;  /* 0x00000000000c7919 */ /* 0x000e220000002500 */
[----:B-12---:R-:W1:Y:S01]  /*ac70*/  LDC.64 R10, c[0x0][0x628] ;  /* 0x00018a00ff0a7b82 */ /* 0x006e620000000a00 */
[----:B------:R-:W-:Y:S01]  /*ac80*/  ULDC UR4, c[0x0][0x150] ;  /* 0x0000540000047ab9 */ /* 0x000fe20000000800 */
[----:B------:R-:W-:Y:S01]  /*ac90*/  IMAD.MOV.U32 R8, RZ, RZ, R16 ;  /* 0x000000ffff087224 */ /* 0x000fe200078e0010 */
[----:B------:R-:W2:Y:S01]  /*aca0*/  S2R R24, SR_CTAID.Y ;  /* 0x0000000000187919 */ /* 0x000ea20000002600 */
[----:B------:R-:W-:-:S04]  /*acb0*/  IMAD.MOV.U32 R9, RZ, RZ, R17 ;  /* 0x000000ffff097224 */ /* 0x000fc800078e0011 */
[----:B------:R-:W2:Y:S08]  /*acc0*/  LDC R21, c[0x0][0x144] ;  /* 0x00005100ff157b82 */ /* 0x000eb00000000800 */
[----:B------:R-:W2:Y:S08]  /*acd0*/  LDC R0, c[0x0][0x630] ;  /* 0x00018c00ff007b82 */ /* 0x000eb00000000800 */
[----:B------:R-:W2:Y:S01]  /*ace0*/  LDC.64 R14, c[0x0][0x620] ;  /* 0x00018800ff0e7b82 */ /* 0x000ea20000000a00 */
[----:B-1----:R-:W-:-:S04]  /*acf0*/  ISETP.NE.U32.AND P0, PT, R10, RZ, PT ;  /* 0x000000ff0a00720c */ /* 0x002fc80003f05070 */
[----:B------:R-:W-:Y:S02]  /*ad00*/  ISETP.NE.AND.EX P0, PT, R11, RZ, PT, P0 ;  /* 0x000000ff0b00720c */ /* 0x000fe40003f05300 */
[----:B0-----:R-:W-:-:S05]  /*ad10*/  I2FP.F32.U32 R3, R12 ;  /* 0x0000000c00037245 */ /* 0x001fca0000201000 */
[----:B------:R-:W-:-:S04]  /*ad20*/  FMUL R3, R3, UR4 ;  /* 0x0000000403037c20 */ /* 0x000fc80008400000 */
[----:B------:R0:W1:Y:S02]  /*ad30*/  F2I.U32.TRUNC.NTZ R20, R3 ;  /* 0x0000000300147305 */ /* 0x000064000020f000 */
[----:B------:R-:W-:Y:S05]  /*ad40*/  @!P0 BRA `(.L_x_282) ;  /* 0x0000000000288947 */ /* 0x000fea0003800000 */
[----:B0-----:R-:W0:Y:S02]  /*ad50*/  LDC R3, c[0x0][0x634] ;  /* 0x00018d00ff037b82 */ /* 0x001e240000000800 */
[----:B0-----:R-:W-:-:S05]  /*ad60*/  IADD3 R3, P0, R16, R3, RZ ;  /* 0x0000000310037210 */ /* 0x001fca0007f1e0ff */
[----:B------:R-:W-:-:S04]  /*ad70*/  IMAD.X R13, RZ, RZ, R17, P0 ;  /* 0x000000ffff0d7224 */ /* 0x000fc800000e0611 */
[----:B------:R-:W-:-:S04]  /*ad80*/  IMAD.WIDE.U32 R4, R13, R10, RZ ;  /* 0x0000000a0d047225 */ /* 0x000fc800078e00ff */
[----:B------:R-:W-:-:S04]  /*ad90*/  IMAD.WIDE.U32 R6, P0, R3, R11, R4 ;  /* 0x0000000b03067225 */ /* 0x000fc80007800004 */
[----:B------:R-:W-:Y:S01]  /*ada0*/  IMAD.WIDE.U32 R4, R3, R10, RZ ;  /* 0x0000000a03047225 */ /* 0x000fe200078e00ff */
[----:B------:R-:W-:-:S03]  /*adb0*/  IADD3.X R9, RZ, RZ, RZ, P0, !PT ;  /* 0x000000ffff097210 */ /* 0x000fc600007fe4ff */
[----:B------:R-:W-:Y:S01]  /*adc0*/  IMAD.MOV.U32 R8, RZ, RZ, R7 ;  /* 0x000000ffff087224 */ /* 0x000fe200078e0007 */
[----:B------:R-:W-:-:S05]  /*add0*/  IADD3 RZ, P0, R5, R6, RZ ;  /* 0x0000000605ff7210 */ /* 0x000fca0007f1e0ff */
[----:B------:R-:W-:-:S08]  /*ade0*/  IMAD.WIDE.U32.X R8, R13, R11, R8, P0 ;  /* 0x0000000b0d087225 */ /* 0x000fd000000e0408 */
.L_x_282:
[----:B------:R-:W3:Y:S01]  /*adf0*/  LDC.64 R28, c[0x0][0x640] ;  /* 0x00019000ff1c7b82 */ /* 0x000ee20000000a00 */
[-CC-:B--2---:R-:W-:Y:S01]  /*ae00*/  SHF.R.U64 R23, R8, R0.reuse, R9.reuse ;  /* 0x0000000008177219 */ /* 0x184fe20000001209 */
[----:B-1----:R-:W-:Y:S01]  /*ae10*/  IMAD.MOV R20, RZ, RZ, -R20 ;  /* 0x000000ffff147224 */ /* 0x002fe200078e0a14 */
[----:B------:R-:W-:Y:S01]  /*ae20*/  SHF.R.U32.HI R0, RZ, R0, R9 ;  /* 0x00000000ff007219 */ /* 0x000fe20000011609 */
[----:B------:R-:W-:Y:S01]  /*ae30*/  ULDC UR4, c[0x0][0x154] ;  /* 0x0000550000047ab9 */ /* 0x000fe20000000800 */
[----:B0-----:R-:W-:Y:S01]  /*ae40*/  IADD3 R3, P0, RZ, -R23, RZ ;  /* 0x80000017ff037210 */ /* 0x001fe20007f1e0ff */
[----:B------:R-:W-:Y:S02]  /*ae50*/  IMAD R21, R21, R20, R12 ;  /* 0x0000001415157224 */ /* 0x000fe400078e020c */
[----:B------:R-:W0:Y:S01]  /*ae60*/  LDC R6, c[0x0][0x618] ;  /* 0x00018600ff067b82 */ /* 0x000e220000000800 */
[----:B------:R-:W-:Y:S02]  /*ae70*/  IMAD.MOV.U32 R7, RZ, RZ, 0x1 ;  /* 0x00000001ff077424 */ /* 0x000fe400078e00ff */
[----:B------:R-:W-:-:S04]  /*ae80*/  IMAD.X R5, RZ, RZ, ~R0, P0 ;  /* 0x000000ffff057224 */ /* 0x000fc800000e0e00 */
[-C--:B------:R-:W-:Y:S01]  /*ae90*/  IMAD R0, R5, R14.reuse, RZ ;  /* 0x0000000e05007224 */ /* 0x080fe200078e02ff */
[----:B------:R-:W1:Y:S01]  /*aea0*/  LDC R8, c[0x0][0x608] ;  /* 0x00018200ff087b82 */ /* 0x000e620000000800 */
[----:B------:R-:W-:-:S04]  /*aeb0*/  IMAD.WIDE.U32 R4, R3, R14, R16 ;  /* 0x0000000e03047225 */ /* 0x000fc800078e0010 */
[----:B------:R-:W-:Y:S01]  /*aec0*/  IMAD R3, R3, R15, R0 ;  /* 0x0000000f03037224 */ /* 0x000fe200078e0200 */
[----:B------:R-:W-:Y:S02]  /*aed0*/  I2FP.F32.U32 R0, R24 ;  /* 0x0000001800007245 */ /* 0x000fe40000201000 */
[----:B------:R-:W2:Y:S01]  /*aee0*/  LDC R26, c[0x0][0x658] ;  /* 0x00019600ff1a7b82 */ /* 0x000ea20000000800 */
[----:B------:R-:W-:Y:S01]  /*aef0*/  IMAD.IADD R3, R5, 0x1, R3 ;  /* 0x0000000105037824 */ /* 0x000fe200078e0203 */
[----:B---3--:R-:W-:Y:S01]  /*af00*/  ISETP.NE.U32.AND P0, PT, R28, RZ, PT ;  /* 0x000000ff1c00720c */ /* 0x008fe20003f05070 */
[----:B------:R-:W-:Y:S01]  /*af10*/  FMUL R0, R0, UR4 ;  /* 0x0000000400007c20 */ /* 0x000fe20008400000 */
[----:B------:R-:W-:Y:S02]  /*af20*/  IMAD.MOV.U32 R5, RZ, RZ, -0x1 ;  /* 0xffffffffff057424 */ /* 0x000fe400078e00ff */
[----:B------:R-:W-:Y:S01]  /*af30*/  ISETP.NE.AND.EX P0, PT, R29, RZ, PT, P0 ;  /* 0x000000ff1d00720c */ /* 0x000fe20003f05300 */
[----:B------:R3:W2:Y:S01]  /*af40*/  F2I.U32.TRUNC.NTZ R13, R0 ;  /* 0x00000000000d7305 */ /* 0x0006a2000020f000 */
[----:B------:R-:W3:Y:S01]  /*af50*/  LDC R15, c[0x0][0x148] ;  /* 0x00005200ff0f7b82 */ /* 0x000ee20000000800 */
[----:B0-----:R-:W-:-:S02]  /*af60*/  SHF.R.U64 R12, R4, R6, R3 ;  /* 0x00000006040c7219 */ /* 0x001fc40000001203 */
[----:B------:R-:W-:-:S05]  /*af70*/  SHF.R.U32.HI R3, RZ, R6, R3 ;  /* 0x00000006ff037219 */ /* 0x000fca0000011603 */
[----:B------:R-:W0:Y:S01]  /*af80*/  LDC R20, c[0x0][0x600] ;  /* 0x00018000ff147b82 */ /* 0x000e220000000800 */
[-CC-:B-1----:R-:W-:Y:S02]  /*af90*/  SHF.R.U64 R10, R12, R8.reuse, R3.reuse ;  /* 0x000000080c0a7219 */ /* 0x182fe40000001203 */
[----:B------:R-:W-:-:S05]  /*afa0*/  SHF.R.U32.HI R3, RZ, R8, R3 ;  /* 0x00000008ff037219 */ /* 0x000fca0000011603 */
[----:B------:R-:W1:Y:S01]  /*afb0*/  LDC R27, c[0x0][0x648] ;  /* 0x00019200ff1b7b82 */ /* 0x000e620000000800 */
[-C--:B--2---:R-:W-:Y:S02]  /*afc0*/  SHF.L.U32 R4, R5, R26.reuse, RZ ;  /* 0x0000001a05047219 */ /* 0x084fe400000006ff */
[--C-:B------:R-:W-:Y:S02]  /*afd0*/  SHF.R.U64 R14, R10, R26, R3.reuse ;  /* 0x0000001a0a0e7219 */ /* 0x100fe40000001203 */
[----:B------:R-:W-:Y:S02]  /*afe0*/  LOP3.LUT R25, RZ, R4, RZ, 0x33, !PT ;  /* 0x00000004ff197212 */ /* 0x000fe400078e33ff */
[-C--:B------:R-:W-:Y:S01]  /*aff0*/  SHF.R.U32.HI R5, RZ, R26.reuse, R3 ;  /* 0x0000001aff057219 */ /* 0x080fe20000011603 */
[----:B------:R-:W2:Y:S01]  /*b000*/  LDC R30, c[0x0][0x638] ;  /* 0x00018e00ff1e7b82 */ /* 0x000ea20000000800 */
[----:B------:R-:W-:Y:S02]  /*b010*/  SHF.L.U32 R152, R7, R26, RZ ;  /* 0x0000001a07987219 */ /* 0x000fe400000006ff */
[----:B------:R-:W-:-:S05]  /*b020*/  MOV R4, R14 ;  /* 0x0000000e00047202 */ /* 0x000fca0000000f00 */
[----:B------:R-:W0:Y:S01]  /*b030*/  LDC R31, c[0x0][0x610] ;  /* 0x00018400ff1f7b82 */ /* 0x000e220000000800 */
[----:B------:R-:W-:Y:S05]  /*b040*/  @!P0 BRA `(.L_x_283) ;  /* 0x0000000000288947 */ /* 0x000fea0003800000 */
[----:B------:R-:W4:Y:S02]  /*b050*/  LDC R3, c[0x0][0x64c] ;  /* 0x00019300ff037b82 */ /* 0x000f240000000800 */
[----:B----4-:R-:W-:-:S05]  /*b060*/  IADD3 R3, P0, R14, R3, RZ ;  /* 0x000000030e037210 */ /* 0x010fca0007f1e0ff */
        /* <DEDUP_REMOVED lines=8> */
.L_x_283:
[----:B------:R-:W-:Y:S01]  /*b0f0*/  ISETP.NE.AND P0, PT, R2, 0x1, PT ;  /* 0x000000010200780c */ /* 0x000fe20003f05270 */
[----:B0-----:R-:W-:Y:S01]  /*b100*/  VIADD R7, R20, 0xffffffff ;  /* 0xffffffff14077836 */ /* 0x001fe20000000000 */
[----:B-1-3--:R-:W-:Y:S01]  /*b110*/  SHF.R.U64 R0, R4, R27, R5 ;  /* 0x0000001b04007219 */ /* 0x00afe20000001205 */
[----:B------:R-:W-:Y:S01]  /*b120*/  IMAD.MOV R13, RZ, RZ, -R13 ;  /* 0x000000ffff0d7224 */ /* 0x000fe200078e0a0d */
[----:B------:R-:W-:Y:S02]  /*b130*/  LOP3.LUT R5, R10, R25, RZ, 0xc0, !PT ;  /* 0x000000190a057212 */ /* 0x000fe400078ec0ff */
[----:B------:R-:W-:Y:S01]  /*b140*/  MOV R4, 0x1 ;  /* 0x0000000100047802 */ /* 0x000fe20000000f00 */
[----:B------:R-:W-:Y:S02]  /*b150*/  IMAD.MOV R3, RZ, RZ, -R0 ;  /* 0x000000ffff037224 */ /* 0x000fe400078e0a00 */
[----:B------:R-:W-:Y:S01]  /*b160*/  IMAD R152, R152, R0, R5 ;  /* 0x0000000098987224 */ /* 0x000fe200078e0205 */
[----:B------:R-:W-:Y:S01]  /*b170*/  LOP3.LUT R5, R12, R7, RZ, 0xc0, !PT ;  /* 0x000000070c057212 */ /* 0x000fe200078ec0ff */
[----:B--2---:R-:W-:-:S02]  /*b180*/  IMAD R0, R3, R30, R14 ;  /* 0x0000001e03007224 */ /* 0x004fc400078e020e */
[----:B------:R-:W-:Y:S02]  /*b190*/  @P0 IMAD R21, R15, R13, R24 ;  /* 0x0000000d0f150224 */ /* 0x000fe400078e0218 */
[----:B------:R-:W-:Y:S01]  /*b1a0*/  IMAD R3, R0, R20, R5 ;  /* 0x0000001400037224 */ /* 0x000fe200078e0205 */
[----:B------:R-:W-:Y:S01]  /*b1b0*/  PRMT R0, R4, 0x7610, R0 ;  /* 0x0000761004007816 */ /* 0x000fe20000000000 */
[----:B------:R-:W-:-:S05]  /*b1c0*/  IMAD R152, R152, R31, R21 ;  /* 0x0000001f98987224 */ /* 0x000fca00078e0215 */
[----:B------:R-:W-:Y:S02]  /*b1d0*/  SEL R153, R3, R152, !P0 ;  /* 0x0000009803997207 */ /* 0x000fe40004000000 */
[----:B------:R-:W-:-:S07]  /*b1e0*/  SEL R152, R152, R3, !P0 ;  /* 0x0000000398987207 */ /* 0x000fce0004000000 */
.L_x_281:
[----:B------:R-:W-:-:S13]  /*b1f0*/  LOP3.LUT P0, RZ, R0, 0xff, RZ, 0xc0, !PT ;  /* 0x000000ff00ff7812 */ /* 0x000fda000780c0ff */
[----:B------:R-:W-:Y:S05]  /*b200*/  @P0 BRA `(.L_x_284) ;  /* 0xffffff5c00500947 */ /* 0x000fea000383ffff */
[----:B------:R-:W-:Y:S05]  /*b210*/  EXIT ;  /* 0x000000000000794d */ /* 0x000fea0003800000 */
.L_x_3:
[----:B0-----:R-:W-:Y:S01]  /*b220*/  ULDC.64 UR4, c[0x0][0x650] ;  /* 0x0001940000047ab9 */ /* 0x001fe20000000a00 */
        /* <DEDUP_REMOVED lines=25> */
.L_x_286:
[--C-:B------:R-:W-:Y:S01]  /*b3c0*/  SHF.R.U64 R12, R10, R14, R11.reuse ;  /* 0x0000000e0a0c7219 */ /* 0x100fe2000000120b */
[----:B------:R-:W0:Y:S01]  /*b3d0*/  LDC R22, c[0x0][0x618] ;  /* 0x00018600ff167b82 */ /* 0x000e220000000800 */
[----:B------:R-:W-:Y:S01]  /*b3e0*/  I2FP.F32.U32 R6, R4 ;  /* 0x0000000400067245 */ /* 0x000fe20000201000 */
[----:B------:R-:W-:Y:S01]  /*b3f0*/  ULDC UR4, c[0x0][0x150] ;  /* 0x0000540000047ab9 */ /* 0x000fe20000000800 */
[----:B------:R-:W-:Y:S02]  /*b400*/  SHF.R.U32.HI R5, RZ, R14, R11 ;  /* 0x0000000eff057219 */ /* 0x000fe4000001160b */
[----:B------:R-:W-:Y:S01]  /*b410*/  IADD3 R9, P0, RZ, -R12, RZ ;  /* 0x8000000cff097210 */ /* 0x000fe20007f1e0ff */
[----:B------:R-:W-:Y:S01]  /*b420*/  FMUL R11, R6, UR4 ;  /* 0x00000004060b7c20 */ /* 0x000fe20008400000 */
[----:B------:R-:W-:Y:S01]  /*b430*/  ULDC UR4, c[0x0][0x154] ;  /* 0x0000550000047ab9 */ /* 0x000fe20000000800 */
[----:B------:R-:W1:Y:S02]  /*b440*/  LDC.64 R24, c[0x0][0x640] ;  /* 0x00019000ff187b82 */ /* 0x000e640000000a00 */
[----:B------:R-:W-:-:S02]  /*b450*/  IMAD.X R5, RZ, RZ, ~R5, P0 ;  /* 0x000000ffff057224 */ /* 0x000fc400000e0e05 */
[----:B------:R-:W2:Y:S01]  /*b460*/  F2I.U32.TRUNC.NTZ R11, R11 ;  /* 0x0000000b000b7305 */ /* 0x000ea2000020f000 */
[----:B------:R-:W-:-:S03]  /*b470*/  IMAD.WIDE.U32 R6, R9, R20, R16 ;  /* 0x0000001409067225 */ /* 0x000fc600078e0010 */
[----:B------:R-:W3:Y:S01]  /*b480*/  LDC R13, c[0x0][0x144] ;  /* 0x00005100ff0d7b82 */ /* 0x000ee20000000800 */
[----:B------:R-:W-:-:S04]  /*b490*/  IMAD R8, R5, R20, RZ ;  /* 0x0000001405087224 */ /* 0x000fc800078e02ff */
[----:B------:R-:W-:Y:S02]  /*b4a0*/  IMAD R5, R9, R21, R8 ;  /* 0x0000001509057224 */ /* 0x000fe400078e0208 */
[----:B------:R-:W-:Y:S01]  /*b4b0*/  IMAD.MOV.U32 R8, RZ, RZ, -0x1 ;  /* 0xffffffffff087424 */ /* 0x000fe200078e00ff */
[----:B------:R-:W4:Y:S01]  /*b4c0*/  LDC R14, c[0x0][0x608] ;  /* 0x00018200ff0e7b82 */ /* 0x000f220000000800 */
[----:B------:R-:W-:Y:S01]  /*b4d0*/  IMAD.IADD R5, R7, 0x1, R5 ;  /* 0x0000000107057824 */ /* 0x000fe200078e0205 */
[----:B------:R-:W-:-:S04]  /*b4e0*/  I2FP.F32.U32 R7, R3 ;  /* 0x0000000300077245 */ /* 0x000fc80000201000 */
[-C--:B0-----:R-:W-:Y:S01]  /*b4f0*/  SHF.R.U64 R10, R6, R22.reuse, R5 ;  /* 0x00000016060a7219 */ /* 0x081fe20000001205 */
[----:B--2---:R-:W-:Y:S01]  /*b500*/  IMAD.MOV R6, RZ, RZ, -R11 ;  /* 0x000000ffff067224 */ /* 0x004fe200078e0a0b */
[----:B------:R-:W0:Y:S01]  /*b510*/  LDC R9, c[0x0][0x658] ;  /* 0x00019600ff097b82 */ /* 0x000e220000000800 */
[----:B-1----:R-:W-:Y:S01]  /*b520*/  ISETP.NE.U32.AND P0, PT, R24, RZ, PT ;  /* 0x000000ff1800720c */ /* 0x002fe20003f05070 */
[----:B------:R-:W-:Y:S01]  /*b530*/  FMUL R7, R7, UR4 ;  /* 0x0000000407077c20 */ /* 0x000fe20008400000 */
[----:B------:R-:W-:Y:S02]  /*b540*/  SHF.R.U32.HI R5, RZ, R22, R5 ;  /* 0x00000016ff057219 */ /* 0x000fe40000011605 */
[----:B------:R-:W-:-:S03]  /*b550*/  ISETP.NE.AND.EX P0, PT, R25, RZ, PT, P0 ;  /* 0x000000ff1900720c */ /* 0x000fc60003f05300 */
[----:B------:R-:W1:Y:S01]  /*b560*/  LDC R20, c[0x0][0x148] ;  /* 0x00005200ff147b82 */ /* 0x000e620000000800 */
[----:B---3--:R-:W-:Y:S02]  /*b570*/  IMAD R23, R13, R6, R4 ;  /* 0x000000060d177224 */ /* 0x008fe400078e0204 */
[----:B------:R-:W-:-:S05]  /*b580*/  IMAD.MOV.U32 R6, RZ, RZ, 0x1 ;  /* 0x00000001ff067424 */ /* 0x000fca00078e00ff */
[----:B------:R-:W2:Y:S01]  /*b590*/  LDC R21, c[0x0][0x600] ;  /* 0x00018000ff157b82 */ /* 0x000ea20000000800 */
[-CC-:B----4-:R-:W-:Y:S02]  /*b5a0*/  SHF.R.U64 R13, R10, R14.reuse, R5.reuse ;  /* 0x0000000e0a0d7219 */ /* 0x190fe40000001205 */
[----:B------:R-:W-:Y:S02]  /*b5b0*/  SHF.R.U32.HI R4, RZ, R14, R5 ;  /* 0x0000000eff047219 */ /* 0x000fe40000011605 */
[----:B------:R3:W4:Y:S03]  /*b5c0*/  F2I.U32.TRUNC.NTZ R14, R7 ;  /* 0x00000007000e7305 */ /* 0x000726000020f000 */
[----:B------:R-:W1:Y:S01]  /*b5d0*/  LDC R26, c[0x0][0x648] ;  /* 0x00019200ff1a7b82 */ /* 0x000e620000000800 */
[-C--:B0-----:R-:W-:Y:S02]  /*b5e0*/  SHF.L.U32 R8, R8, R9.reuse, RZ ;  /* 0x0000000908087219 */ /* 0x081fe400000006ff */
[----:B------:R-:W-:-:S02]  /*b5f0*/  SHF.R.U64 R15, R13, R9, R4 ;  /* 0x000000090d0f7219 */ /* 0x000fc40000001204 */
[-C--:B------:R-:W-:Y:S02]  /*b600*/  SHF.R.U32.HI R5, RZ, R9.reuse, R4 ;  /* 0x00000009ff057219 */ /* 0x080fe40000011604 */
[----:B------:R-:W-:Y:S01]  /*b610*/  SHF.L.U32 R22, R6, R9, RZ ;  /* 0x0000000906167219 */ /* 0x000fe200000006ff */
[----:B------:R-:W0:Y:S01]  /*b620*/  LDC R27, c[0x0][0x638] ;  /* 0x00018e00ff1b7b82 */ /* 0x000e220000000800 */
[----:B------:R-:W-:Y:S02]  /*b630*/  LOP3.LUT R28, RZ, R8, RZ, 0x33, !PT ;  /* 0x00000008ff1c7212 */ /* 0x000fe400078e33ff */
[----:B------:R-:W-:-:S05]  /*b640*/  MOV R4, R15 ;  /* 0x0000000f00047202 */ /* 0x000fca0000000f00 */
        /* <DEDUP_REMOVED lines=12> */
.L_x_287:
[----:B------:R-:W-:Y:S01]  /*b710*/  ISETP.NE.AND P0, PT, R2, 0x1, PT ;  /* 0x000000010200780c */ /* 0x000fe20003f05270 */
[----:B--2---:R-:W-:Y:S01]  /*b720*/  VIADD R7, R21, 0xffffffff ;  /* 0xffffffff15077836 */ /* 0x004fe20000000000 */
[----:B-1----:R-:W-:Y:S01]  /*b730*/  SHF.R.U64 R5, R4, R26, R5 ;  /* 0x0000001a04057219 */ /* 0x002fe20000001205 */
[----:B------:R-:W-:Y:S01]  /*b740*/  IMAD.MOV R14, RZ, RZ, -R14 ;  /* 0x000000ffff0e7224 */ /* 0x000fe200078e0a0e */
[----:B------:R-:W-:Y:S01]  /*b750*/  LOP3.LUT R4, R13, R28, RZ, 0xc0, !PT ;  /* 0x0000001c0d047212 */ /* 0x000fe200078ec0ff */
[----:B------:R-:W-:Y:S01]  /*b760*/  IMAD.MOV.U32 R8, RZ, RZ, R12 ;  /* 0x000000ffff087224 */ /* 0x000fe200078e000c */
[----:B------:R-:W-:Y:S01]  /*b770*/  LOP3.LUT R10, R10, R7, RZ, 0xc0, !PT ;  /* 0x000000070a0a7212 */ /* 0x000fe200078ec0ff */
[----:B------:R-:W-:Y:S02]  /*b780*/  IMAD.MOV R6, RZ, RZ, -R5 ;  /* 0x000000ffff067224 */ /* 0x000fe400078e0a05 */
[----:B------:R-:W-:-:S04]  /*b790*/  IMAD R4, R22, R5, R4 ;  /* 0x0000000516047224 */ /* 0x000fc800078e0204 */
[----:B------:R-:W-:Y:S02]  /*b7a0*/  @P0 IMAD R23, R20, R14, R3 ;  /* 0x0000000e14170224 */ /* 0x000fe400078e0203 */
[----:B0-----:R-:W-:Y:S01]  /*b7b0*/  IMAD R3, R6, R27, R15 ;  /* 0x0000001b06037224 */ /* 0x001fe200078e020f */
[----:B------:R-:W-:Y:S01]  /*b7c0*/  MOV R6, 0x1 ;  /* 0x0000000100067802 */ /* 0x000fe20000000f00 */
[----:B------:R-:W-:Y:S02]  /*b7d0*/  IMAD R7, R4, R29, R23 ;  /* 0x0000001d04077224 */ /* 0x000fe400078e0217 */
[----:B------:R-:W-:-:S05]  /*b7e0*/  IMAD R4, R3, R21, R10 ;  /* 0x0000001503047224 */ /* 0x000fca00078e020a */
[----:B------:R-:W-:Y:S02]  /*b7f0*/  SEL R9, R4, R7, !P0 ;  /* 0x0000000704097207 */ /* 0x000fe40004000000 */
[----:B------:R-:W-:-:S07]  /*b800*/  SEL R7, R7, R4, !P0 ;  /* 0x0000000407077207 */ /* 0x000fce0004000000 */
.L_x_285:
[----:B------:R-:W-:-:S08]  /*b810*/  NOP ;  /* 0x0000000000007918 */ /* 0x000fd00000000000 */
[----:B------:R-:W0:-:S00]  /*b820*/  USETMAXREG.DEALLOC.CTAPOOL 0x28 ;  /* 0x00000028000079c8 */ /* 0x000e0000080e0500 */
[----:B0-----:R-:W-:-:S13]  /*b830*/  ISETP.NE.AND P0, PT, R0, RZ, PT ;  /* 0x000000ff0000720c */ /* 0x001fda0003f05270 */
[----:B------:R-:W-:Y:S05]  /*b840*/  @P0 EXIT ;  /* 0x000000000000094d */ /* 0x000fea0003800000 */
[----:B------:R-:W-:Y:S01]  /*b850*/  LOP3.LUT P0, RZ, R6, 0xff, RZ, 0xc0, !PT ;  /* 0x000000ff06ff7812 */ /* 0x000fe2000780c0ff */
[----:B------:R-:W-:Y:S02]  /*b860*/  IMAD.MOV.U32 R0, RZ, RZ, 0x1 ;  /* 0x00000001ff007424 */ /* 0x000fe400078e00ff */
[----:B------:R-:W-:-:S10]  /*b870*/  IMAD.MOV.U32 R12, RZ, RZ, RZ ;  /* 0x000000ffff0c7224 */ /* 0x000fd400078e00ff */
[----:B------:R-:W-:Y:S05]  /*b880*/  @!P0 BRA `(.L_x_288) ;  /* 0x0000000c00608947 */ /* 0x000fea0003800000 */
[----:B------:R-:W0:Y:S01]  /*b890*/  LDC R0, c[0x0][0x28c] ;  /* 0x0000a300ff007b82 */ /* 0x000e220000000800 */
[----:B------:R-:W-:Y:S01]  /*b8a0*/  ULDC UR5, c[0x0][0x658] ;  /* 0x0001960000057ab9 */ /* 0x000fe20000000800 */
[----:B------:R-:W-:Y:S01]  /*b8b0*/  UMOV UR7, 0xffffffff ;  /* 0xffffffff00077882 */ /* 0x000fe20000000000 */
[----:B------:R-:W-:Y:S01]  /*b8c0*/  ULDC UR6, c[0x0][0xc] ;  /* 0x0000030000067ab9 */ /* 0x000fe20000000800 */
[----:B------:R-:W-:Y:S01]  /*b8d0*/  USHF.L.U32 UR9, UR7, UR5, URZ ;  /* 0x0000000507097299 */ /* 0x000fe2000800063f */
[C---:B------:R-:W-:Y:S01]  /*b8e0*/  LOP3.LUT P2, RZ, R18.reuse, 0x7f, RZ, 0xc0, !PT ;  /* 0x0000007f12ff7812 */ /* 0x040fe2000784c0ff */
[----:B------:R-:W-:Y:S01]  /*b8f0*/  UMOV UR8, 0x1 ;  /* 0x0000000100087882 */ /* 0x000fe20000000000 */
[----:B------:R-:W-:Y:S01]  /*b900*/  ULDC UR7, c[0x0][0x10] ;  /* 0x0000040000077ab9 */ /* 0x000fe20000000800 */
[----:B------:R-:W-:Y:S01]  /*b910*/  LOP3.LUT P0, RZ, R18, 0x1f, RZ, 0xc0, !PT ;  /* 0x0000001f12ff7812 */ /* 0x000fe2000780c0ff */
[----:B------:R-:W-:Y:S01]  /*b920*/  UIMAD.WIDE.U32 UR6, UR6, UR7, URZ ;  /* 0x00000007060672a5 */ /* 0x000fe2000f8e003f */
[----:B------:R-:W-:Y:S01]  /*b930*/  BSSY B0, `(.L_x_288) ;  /* 0x00000cd000007945 */ /* 0x000fe20003800000 */
[----:B------:R-:W-:Y:S01]  /*b940*/  USHF.L.U32 UR5, UR8, UR5, URZ ;  /* 0x0000000508057299 */ /* 0x000fe2000800063f */
[----:B------:R-:W-:Y:S01]  /*b950*/  IMAD.MOV.U32 R13, RZ, RZ, 0x1 ;  /* 0x00000001ff0d7424 */ /* 0x000fe200078e00ff */
[----:B------:R-:W-:Y:S01]  /*b960*/  LOP3.LUT R11, R19, 0x2, RZ, 0xfc, !PT ;  /* 0x00000002130b7812 */ /* 0x000fe200078efcff */
[----:B------:R-:W-:Y:S01]  /*b970*/  ULDC UR8, c[0x0][0x14] ;  /* 0x0000050000087ab9 */ /* 0x000fe20000000800 */
[----:B------:R-:W-:Y:S01]  /*b980*/  PLOP3.LUT P0, PT, P0, P2, PT, 0x8a, 0x0 ;  /* 0x000000000000781c */ /* 0x000fe20000705172 */
[----:B------:R-:W-:Y:S01]  /*b990*/  UIMAD.WIDE.U32 UR30, UR6, UR8, URZ ;  /* 0x00000008061e72a5 */ /* 0x000fe2000f8e003f */
[----:B------:R-:W-:Y:S01]  /*b9a0*/  MOV R12, RZ ;  /* 0x000000ff000c7202 */ /* 0x000fe20000000f00 */
[----:B------:R-:W-:Y:S01]  /*b9b0*/  UIMAD UR7, UR7, UR8, URZ ;  /* 0x00000008070772a4 */ /* 0x000fe2000f8e023f */
[----:B------:R-:W-:Y:S01]  /*b9c0*/  ULDC UR4, c[0x0][0x600] ;  /* 0x0001800000047ab9 */ /* 0x000fe20000000800 */
[----:B------:R-:W-:-:S02]  /*b9d0*/  ULOP3.LUT UR6, URZ, UR9, URZ, 0x33, !UPT ;  /* 0x000000093f067292 */ /* 0x000fc4000f8e333f */
[----:B------:R-:W-:Y:S01]  /*b9e0*/  UIADD3 UR4, UR4, -0x1, URZ ;  /* 0xffffffff04047890 */ /* 0x000fe2000fffe03f */
[----:B0-----:R-:W-:Y:S01]  /*b9f0*/  VIADD R0, R0, 0x7f ;  /* 0x0000007f00007836 */ /* 0x001fe20000000000 */
[----:B------:R-:W-:Y:S01]  /*ba00*/  UIADD3 UR7, UR31, UR7, URZ ;  /* 0x000000071f077290 */ /* 0x000fe2000fffe03f */
[----:B------:R-:W-:-:S03]  /*ba10*/  ULDC.64 UR38, c[0x0][0x198] ;  /* 0x0000660000267ab9 */ /* 0x000fc60000000a00 */
[----:B------:R-:W-:-:S04]  /*ba20*/  SHF.R.S32.HI R3, RZ, 0x1f, R0 ;  /* 0x0000001fff037819 */ /* 0x000fc80000011400 */
[----:B------:R-:W-:Y:S01]  /*ba30*/  LEA.HI R3, R3, R0, RZ, 0x7 ;  /* 0x0000000003037211 */ /* 0x000fe200078f38ff */
[----:B------:R-:W-:-:S03]  /*ba40*/  IMAD.MOV.U32 R0, RZ, RZ, 0x1 ;  /* 0x00000001ff007424 */ /* 0x000fc600078e00ff */
[----:B------:R-:W-:-:S05]  /*ba50*/  SHF.R.S32.HI R3, RZ, 0x7, R3 ;  /* 0x00000007ff037819 */ /* 0x000fca0000011403 */
[----:B------:R-:W-:-:S07]  /*ba60*/  VIADD R10, R3, 0x1 ;  /* 0x00000001030a7836 */ /* 0x000fce0000000000 */
.L_x_300:
[----:B------:R-:W-:-:S03]  /*ba70*/  UMOV UR8, 0xffffffff ;  /* 0xffffffff00087882 */ /* 0x000fc60000000000 */
[----:B------:R-:W-:Y:S05]  /*ba80*/  BRA.DIV UR8, `(.L_x_289) ;  /* 0x0000000e08f07947 */ /* 0x000fea000b800000 */
[----:B------:R-:W-:-:S13]  /*ba90*/  ELECT P6, URZ, PT ;  /* 0x00000000003f782f */ /* 0x000fda00038c0000 */
.L_x_312:
[----:B------:R-:W0:Y:S01]  /*baa0*/  LDC R4, c[0x0][0x28c] ;  /* 0x0000a300ff047b82 */ /* 0x000e220000000800 */
[----:B------:R-:W-:Y:S01]  /*bab0*/  BSSY B1, `(.L_x_290) ;  /* 0x0000043000017945 */ /* 0x000fe20003800000 */
[----:B0-----:R-:W-:-:S13]  /*bac0*/  ISETP.LT.OR P6, PT, R4, 0x1, !P6 ;  /* 0x000000010400780c */ /* 0x001fda00077c1670 */
[----:B------:R-:W-:Y:S05]  /*bad0*/  @P6 BRA `(.L_x_291) ;  /* 0x0000000400006947 */ /* 0x000fea0003800000 */
[----:B------:R-:W-:Y:S01]  /*bae0*/  IMAD.SHL.U32 R15, R7, 0x100, RZ ;  /* 0x00000100070f7824 */ /* 0x000fe200078e00ff */
[----:B------:R-:W-:Y:S01]  /*baf0*/  MOV R6, R12 ;  /* 0x0000000c00067202 */ /* 0x000fe20000000f00 */
[----:B------:R-:W-:Y:S02]  /*bb00*/  IMAD.SHL.U32 R18, R9, 0x80, RZ ;  /* 0x0000008009127824 */ /* 0x000fe400078e00ff */
[----:B------:R-:W-:Y:S02]  /*bb10*/  IMAD.MOV.U32 R20, RZ, RZ, RZ ;  /* 0x000000ffff147224 */ /* 0x000fe400078e00ff */
[----:B------:R-:W-:Y:S02]  /*bb20*/  IMAD.MOV.U32 R4, RZ, RZ, R10 ;  /* 0x000000ffff047224 */ /* 0x000fe400078e000a */
[----:B------:R-:W-:-:S07]  /*bb30*/  IMAD.MOV.U32 R5, RZ, RZ, R0 ;  /* 0x000000ffff057224 */ /* 0x000fce00078e0000 */
.L_x_295:
[----:B------:R-:W0:Y:S01]  /*bb40*/  S2R R14, SR_CgaCtaId ;  /* 0x00000000000e7919 */ /* 0x000e220000008800 */
[----:B------:R-:W-:Y:S01]  /*bb50*/  MOV R7, 0x400 ;  /* 0x0000040000077802 */ /* 0x000fe20000000f00 */
[----:B------:R-:W1:Y:S03]  /*bb60*/  @!P2 LDC R9, c[0x0][0x500] ;  /* 0x00014000ff09ab82 */ /* 0x000e660000000800 */
[----:B0-----:R-:W-:Y:S02]  /*bb70*/  LEA R21, R14, R7, 0x18 ;  /* 0x000000070e157211 */ /* 0x001fe400078ec0ff */
[----:B------:R-:W-:-:S03]  /*bb80*/  SHF.L.U32 R7, R5, 0x1f, RZ ;  /* 0x0000001f05077819 */ /* 0x000fc600000006ff */
[----:B------:R-:W-:-:S04]  /*bb90*/  IMAD R14, R6, 0x8, R21 ;  /* 0x00000008060e7824 */ /* 0x000fc800078e0215 */
[----:B------:R-:W0:Y:S02]  /*bba0*/  SYNCS.PHASECHK.TRANS64.TRYWAIT P1, [R14+URZ+0x28], R7 ;  /* 0x000028070e0075a7 */ /* 0x000e24000802017f */
[----:B01----:R-:W-:Y:S05]  /*bbb0*/  @!P1 BRA `(.L_x_292) ;  /* 0x0000000c00c49947 */ /* 0x003fea0003800000 */
.L_x_313:
[----:B0-----:R-:W-:Y:S01]  /*bbc0*/  PRMT R7, R11, 0x9910, RZ ;  /* 0x000099100b077816 */ /* 0x001fe200000000ff */
[----:B------:R0:W-:Y:S03]  /*bbd0*/  @!P2 SYNCS.ARRIVE.TRANS64 RZ, [R14+URZ], R9 ;  /* 0x000000090effa9a7 */ /* 0x0001e6000800003f */
[----:B------:R-:W-:-:S13]  /*bbe0*/  ISETP.NE.AND P1, PT, R7, 0x2, PT ;  /* 0x000000020700780c */ /* 0x000fda0003f25270 */
[----:B0-----:R-:W-:Y:S05]  /*bbf0*/  @P1 BRA `(.L_x_293) ;  /* 0x0000000000041947 */ /* 0x001fea0003800000 */
[----:B------:R-:W-:Y:S01]  /*bc00*/  BPT.TRAP 0x1 ;  /* 0x000000040000795c */ /* 0x000fe20000300000 */
.L_x_293:
[----:B------:R-:W-:Y:S05]  /*bc10*/  @P0 BRA `(.L_x_294) ;  /* 0x0000000000040947 */ /* 0x000fea0003800000 */
[----:B------:R-:W-:Y:S01]  /*bc20*/  BPT.TRAP 0x1 ;  /* 0x000000040000795c */ /* 0x000fe20000300000 */
.L_x_294:
[--C-:B------:R-:W-:Y:S01]  /*bc30*/  IMAD R7, R6, 0x10000, R21.reuse ;  /* 0x0001000006077824 */ /* 0x100fe200078e0215 */
[----:B------:R-:W-:Y:S01]  /*bc40*/  R2UR UR34, R20 ;  /* 0x00000000142272ca */ /* 0x000fe200000e0000 */
[----:B------:R-:W-:Y:S01]  /*bc50*/  IMAD R21, R6, 0x8000, R21 ;  /* 0x0000800006157824 */ /* 0x000fe200078e0215 */
[----:B------:R-:W-:Y:S01]  /*bc60*/  R2UR UR33, R14 ;  /* 0x000000000e2172ca */ /* 0x000fe200000e0000 */
[----:B------:R-:W-:Y:S01]  /*bc70*/  VIADD R4, R4, 0xffffffff ;  /* 0xffffffff04047836 */ /* 0x000fe20000000000 */
[----:B------:R-:W-:Y:S01]  /*bc80*/  R2UR UR24, R7 ;  /* 0x00000000071872ca */ /* 0x000fe200000e0000 */
[----:B------:R-:W-:Y:S01]  /*bc90*/  UIADD3 UR14, UP0, UR38, 0xf0, URZ ;  /* 0x000000f0260e7890 */ /* 0x000fe2000ff1e03f */
[----:B------:R-:W-:Y:S01]  /*bca0*/  R2UR UR8, R21 ;  /* 0x00000000150872ca */ /* 0x000fe200000e0000 */
[----:B------:R-:W-:Y:S01]  /*bcb0*/  UIADD3 UR40, UP1, UR38, 0x1f0, URZ ;  /* 0x000001f026287890 */ /* 0x000fe2000ff3e03f */
[----:B------:R-:W-:Y:S01]  /*bcc0*/  R2UR UR36, R8 ;  /* 0x00000000082472ca */ /* 0x000fe200000e0000 */
[----:B------:R-:W-:Y:S01]  /*bcd0*/  UIADD3.X UR15, URZ, UR39, URZ, UP0, !UPT ;  /* 0x000000273f0f7290 */ /* 0x000fe200087fe43f */
[----:B------:R-:W-:Y:S01]  /*bce0*/  R2UR UR35, R15 ;  /* 0x000000000f2372ca */ /* 0x000fe200000e0000 */
[----:B------:R-:W-:Y:S01]  /*bcf0*/  UIADD3.X UR41, URZ, UR39, URZ, UP1, !UPT ;  /* 0x000000273f297290 */ /* 0x000fe20008ffe43f */
[----:B------:R-:W-:Y:S01]  /*bd00*/  R2UR UR19, R18 ;  /* 0x00000000121372ca */ /* 0x000fe200000e0000 */
[----:B------:R-:W-:Y:S01]  /*bd10*/  UIADD3 UR26, UR34, 0x40, URZ ;  /* 0x00000040221a7890 */ /* 0x000fe2000fffe03f */
[----:B------:R-:W-:Y:S01]  /*bd20*/  ISETP.GT.AND P3, PT, R4, 0x1, PT ;  /* 0x000000010400780c */ /* 0x000fe20003f64270 */
[----:B------:R-:W-:Y:S01]  /*bd30*/  VIADD R6, R6, 0x1 ;  /* 0x0000000106067836 */ /* 0x000fe20000000000 */
[----:B------:R-:W-:Y:S01]  /*bd40*/  UMOV UR22, 0x0 ;  /* 0x0000000000167882 */ /* 0x000fe20000000000 */
[----:B------:R-:W-:Y:S01]  /*bd50*/  UIADD3 UR32, UR24, 0x100, URZ ;  /* 0x0000010018207890 */ /* 0x000fe2000fffe03f */
[----:B------:R-:W-:Y:S01]  /*bd60*/  VIADD R20, R20, 0x80 ;  /* 0x0000008014147836 */ /* 0x000fe20000000000 */
[----:B------:R-:W-:Y:S01]  /*bd70*/  UIADD3 UR24, UR24, 0x8100, URZ ;  /* 0x0000810018187890 */ /* 0x000fe2000fffe03f */
[----:B------:R-:W-:Y:S01]  /*bd80*/  ISETP.NE.AND P1, PT, R6, 0x5, PT ;  /* 0x000000050600780c */ /* 0x000fe20003f25270 */
[----:B------:R-:W-:-:S02]  /*bd90*/  UIADD3 UR16, UR8, 0x50100, URZ ;  /* 0x0005010008107890 */ /* 0x000fc4000fffe03f */
[----:B------:R-:W-:Y:S01]  /*bda0*/  UIADD3 UR8, UR8, 0x54100, URZ ;  /* 0x0005410008087890 */ /* 0x000fe2000fffe03f */
[----:B------:R-:W-:Y:S01]  /*bdb0*/  SEL R14, RZ, 0x1, P1 ;  /* 0x00000001ff0e7807 */ /* 0x000fe20000800000 */
[----:B------:R-:W-:Y:S01]  /*bdc0*/  UMOV UR23, 0x10000000 ;  /* 0x1000000000177882 */ /* 0x000fe20000000000 */
[----:B------:R-:W-:Y:S01]  /*bdd0*/  UMOV UR25, UR33 ;  /* 0x0000002100197c82 */ /* 0x000fe20008000000 */
[----:B------:R-:W-:Y:S01]  /*bde0*/  UMOV UR28, UR36 ;  /* 0x00000024001c7c82 */ /* 0x000fe20008000000 */
[----:B------:R-:W-:Y:S01]  /*bdf0*/  UMOV UR27, UR35 ;  /* 0x00000023001b7c82 */ /* 0x000fe20008000000 */
[----:B------:R-:W-:Y:S01]  /*be00*/  UMOV UR17, UR33 ;  /* 0x0000002100117c82 */ /* 0x000fe20008000000 */
[----:B------:R-:W-:Y:S01]  /*be10*/  UMOV UR18, UR34 ;  /* 0x0000002200127c82 */ /* 0x000fe20008000000 */
[----:B------:R-:W-:Y:S01]  /*be20*/  UMOV UR20, UR36 ;  /* 0x0000002400147c82 */ /* 0x000fe20008000000 */
[----:B------:R0:W-:Y:S01]  /*be30*/  UTMALDG.3D [UR32], [UR14], desc[UR22] ;  /* 0x000016200e0075b4 */ /* 0x0001e20008011000 */
[----:B------:R-:W-:Y:S01]  /*be40*/  UMOV UR9, UR33 ;  /* 0x0000002100097c82 */ /* 0x000fe20008000000 */
[----:B------:R-:W-:Y:S01]  /*be50*/  UMOV UR11, UR19 ;  /* 0x00000013000b7c82 */ /* 0x000fe20008000000 */
[----:B------:R-:W-:Y:S01]  /*be60*/  UMOV UR12, UR36 ;  /* 0x00000024000c7c82 */ /* 0x000fe20008000000 */
[----:B------:R-:W-:Y:S01]  /*be70*/  UMOV UR10, UR26 ;  /* 0x0000001a000a7c82 */ /* 0x000fe20008000000 */
[----:B------:R-:W-:-:S02]  /*be80*/  LOP3.LUT R5, R5, R14, RZ, 0x3c, !PT ;  /* 0x0000000e05057212 */ /* 0x000fc400078e3cff */
[----:B------:R-:W-:Y:S01]  /*be90*/  SEL R6, R6, RZ, P1 ;  /* 0x000000ff06067207 */ /* 0x000fe20000800000 */
[----:B------:R0:W-:Y:S01]  /*bea0*/  UTMALDG.3D [UR24], [UR14], desc[UR22] ;  /* 0x000016180e0075b4 */ /* 0x0001e20008011000 */
[----:B------:R0:W-:Y:S01]  /*beb0*/  UTMALDG.3D [UR16], [UR40], desc[UR22] ;  /* 0x00001610280075b4 */ /* 0x0001e20008011000 */
[----:B------:R0:W-:Y:S02]  /*bec0*/  UTMALDG.3D [UR8], [UR40], desc[UR22] ;  /* 0x00001608280075b4 */ /* 0x0001e40008011000 */
[----:B0-----:R-:W-:Y:S05]  /*bed0*/  @P3 BRA `(.L_x_295) ;  /* 0xfffffffc00183947 */ /* 0x001fea000383ffff */
.L_x_291:
[----:B------:R-:W-:Y:S05]  /*bee0*/  BSYNC B1 ;  /* 0x0000000000017941 */ /* 0x000fea0003800000 */
.L_x_290:
[----:B------:R-:W-:Y:S01]  /*bef0*/  LOP3.LUT P3, RZ, R13, 0xff, RZ, 0xc0, !PT ;  /* 0x000000ff0dff7812 */ /* 0x000fe2000786c0ff */
[----:B------:R-:W-:Y:S01]  /*bf00*/  ULDC.64 UR8, c[0x0][0x650] ;  /* 0x0001940000087ab9 */ /* 0x000fe20000000a00 */
[----:B------:R-:W-:Y:S01]  /*bf10*/  IADD3 R12, R3, R12, RZ ;  /* 0x0000000c030c7210 */ /* 0x000fe20007ffe0ff */
[----:B------:R-:W-:Y:S01]  /*bf20*/  BSSY B1, `(.L_x_296) ;  /* 0x000006b000017945 */ /* 0x000fe20003800000 */
[----:B------:R-:W-:Y:S01]  /*bf30*/  IADD3 R16, P4, R16, UR30, RZ ;  /* 0x0000001e10107c10 */ /* 0x000fe2000ff9e0ff */
[----:B------:R-:W-:Y:S01]  /*bf40*/  IMAD.MOV.U32 R9, RZ, RZ, -0x1 ;  /* 0xffffffffff097424 */ /* 0x000fe200078e00ff */
[----:B------:R-:W-:Y:S01]  /*bf50*/  ISETP.GT.U32.AND P1, PT, R12, 0x4, PT ;  /* 0x000000040c00780c */ /* 0x000fe20003f24070 */
[----:B------:R-:W-:Y:S01]  /*bf60*/  IMAD.MOV.U32 R8, RZ, RZ, -0x1 ;  /* 0xffffffffff087424 */ /* 0x000fe200078e00ff */
[----:B------:R-:W-:Y:S02]  /*bf70*/  IADD3.X R17, R17, UR7, RZ, P4, !PT ;  /* 0x0000000711117c10 */ /* 0x000fe4000a7fe4ff */
[----:B------:R-:W-:-:S02]  /*bf80*/  ISETP.LT.U32.AND P1, PT, R3, 0x5, P1 ;  /* 0x000000050300780c */ /* 0x000fc40000f21070 */
[----:B------:R-:W-:Y:S01]  /*bf90*/  PRMT R13, RZ, 0x7610, R13 ;  /* 0x00007610ff0d7816 */ /* 0x000fe2000000000d */
[----:B------:R-:W0:Y:S01]  /*bfa0*/  @P3 S2R R5, SR_CgaCtaId ;  /* 0x0000000000053919 */ /* 0x000e220000008800 */
[----:B------:R-:W-:-:S04]  /*bfb0*/  @P3 MOV R4, 0x400 ;  /* 0x0000040000043802 */ /* 0x000fc80000000f00 */
[----:B0-----:R-:W-:Y:S01]  /*bfc0*/  @P3 LEA R6, R5, R4, 0x18 ;  /* 0x0000000405063211 */ /* 0x001fe200078ec0ff */
[----:B------:R-:W-:-:S03]  /*bfd0*/  IMAD.WIDE.U32 R4, R12, -0x33333333, RZ ;  /* 0xcccccccd0c047825 */ /* 0x000fc600078e00ff */
[----:B------:R0:W-:Y:S01]  /*bfe0*/  @P3 SYNCS.ARRIVE.TRANS64.A1T0 RZ, [R6+URZ+0x68], RZ ;  /* 0x000068ff06ff39a7 */ /* 0x0001e2000810003f */
[----:B------:R-:W-:Y:S02]  /*bff0*/  ISETP.GE.U32.AND P3, PT, R3, 0x5, PT ;  /* 0x000000050300780c */ /* 0x000fe40003f66070 */
[----:B------:R-:W-:Y:S02]  /*c000*/  SHF.R.U32.HI R7, RZ, 0x2, R5 ;  /* 0x00000002ff077819 */ /* 0x000fe40000011605 */
[----:B------:R-:W-:Y:S02]  /*c010*/  SEL R5, RZ, 0x1, !P1 ;  /* 0x00000001ff057807 */ /* 0x000fe40004800000 */
[----:B------:R-:W-:Y:S01]  /*c020*/  ISETP.GE.U32.AND P1, PT, R16, UR8, PT ;  /* 0x0000000810007c0c */ /* 0x000fe2000bf26070 */
[----:B------:R-:W-:Y:S01]  /*c030*/  IMAD R12, R7, -0x5, R12 ;  /* 0xfffffffb070c7824 */ /* 0x000fe200078e020c */
[----:B------:R-:W-:Y:S02]  /*c040*/  LOP3.LUT R0, R0, R5, RZ, 0x3c, !PT ;  /* 0x0000000500007212 */ /* 0x000fe400078e3cff */
[----:B------:R-:W-:-:S02]  /*c050*/  ISETP.GE.U32.AND.EX P1, PT, R17, UR9, PT, P1 ;  /* 0x0000000911007c0c */ /* 0x000fc4000bf26110 */
[----:B------:R-:W-:Y:S02]  /*c060*/  PRMT R4, RZ, 0x7610, R4 ;  /* 0x00007610ff047816 */ /* 0x000fe40000000004 */
[----:B------:R-:W-:Y:S01]  /*c070*/  @P3 LOP3.LUT R0, R0, 0x1, R7, 0x78, !PT ;  /* 0x0000000100003812 */ /* 0x000fe200078e7807 */
[----:B------:R-:W-:-:S08]  /*c080*/  IMAD.MOV.U32 R7, RZ, RZ, -0x1 ;  /* 0xffffffffff077424 */ /* 0x000fd000078e00ff */
[----:B0-----:R-:W-:Y:S05]  /*c090*/  @P1 BRA `(.L_x_297) ;  /* 0x00000004004c1947 */ /* 0x001fea0003800000 */
[----:B------:R-:W-:Y:S01]  /*c0a0*/  ULDC.64 UR8, c[0x0][0x628] ;  /* 0x00018a0000087ab9 */ /* 0x000fe20000000a00 */
[----:B------:R-:W0:Y:S01]  /*c0b0*/  S2R R15, SR_CTAID.X ;  /* 0x00000000000f7919 */ /* 0x000e220000002500 */
[----:B------:R-:W-:Y:S01]  /*c0c0*/  ISETP.NE.U32.AND P1, PT, RZ, UR8, PT ;  /* 0x00000008ff007c0c */ /* 0x000fe2000bf25070 */
[----:B------:R-:W-:Y:S01]  /*c0d0*/  ULDC UR11, c[0x0][0x630] ;  /* 0x00018c00000b7ab9 */ /* 0x000fe20000000800 */
[----:B------:R-:W-:Y:S01]  /*c0e0*/  IMAD.MOV.U32 R4, RZ, RZ, R16 ;  /* 0x000000ffff047224 */ /* 0x000fe200078e0010 */
[----:B------:R-:W1:Y:S01]  /*c0f0*/  S2R R14, SR_CTAID.Y ;  /* 0x00000000000e7919 */ /* 0x000e620000002600 */
[----:B------:R-:W-:Y:S01]  /*c100*/  ISETP.NE.AND.EX P1, PT, RZ, UR9, PT, P1 ;  /* 0x00000009ff007c0c */ /* 0x000fe2000bf25310 */
[----:B------:R-:W-:-:S12]  /*c110*/  IMAD.MOV.U32 R5, RZ, RZ, R17 ;  /* 0x000000ffff057224 */ /* 0x000fd800078e0011 */
[----:B------:R-:W-:Y:S05]  /*c120*/  @!P1 BRA `(.L_x_298) ;  /* 0x0000000000289947 */ /* 0x000fea0003800000 */
[----:B------:R-:W-:Y:S02]  /*c130*/  ULDC UR10, c[0x0][0x634] ;  /* 0x00018d00000a7ab9 */ /* 0x000fe40000000800 */
[----:B------:R-:W-:-:S05]  /*c140*/  IADD3 R9, P1, R16, UR10, RZ ;  /* 0x0000000a10097c10 */ /* 0x000fca000ff3e0ff */
[----:B------:R-:W-:-:S04]  /*c150*/  IMAD.X R21, RZ, RZ, R17, P1 ;  /* 0x000000ffff157224 */ /* 0x000fc800008e0611 */
[----:B------:R-:W-:-:S04]  /*c160*/  IMAD.WIDE.U32 R6, R21, UR8, RZ ;  /* 0x0000000815067c25 */ /* 0x000fc8000f8e00ff */
[----:B------:R-:W-:-:S04]  /*c170*/  IMAD.WIDE.U32 R6, P1, R9, UR9, R6 ;  /* 0x0000000909067c25 */ /* 0x000fc8000f820006 */
[----:B------:R-:W-:Y:S01]  /*c180*/  IMAD.WIDE.U32 R8, R9, UR8, RZ ;  /* 0x0000000809087c25 */ /* 0x000fe2000f8e00ff */
[----:B------:R-:W-:-:S03]  /*c190*/  IADD3.X R5, RZ, RZ, RZ, P1, !PT ;  /* 0x000000ffff057210 */ /* 0x000fc60000ffe4ff */
[----:B------:R-:W-:Y:S01]  /*c1a0*/  IMAD.MOV.U32 R4, RZ, RZ, R7 ;  /* 0x000000ffff047224 */ /* 0x000fe200078e0007 */
[----:B------:R-:W-:-:S05]  /*c1b0*/  IADD3 RZ, P1, R9, R6, RZ ;  /* 0x0000000609ff7210 */ /* 0x000fca0007f3e0ff */
[----:B------:R-:W-:-:S08]  /*c1c0*/  IMAD.WIDE.U32.X R4, R21, UR9, R4, P1 ;  /* 0x0000000915047c25 */ /* 0x000fd000088e0404 */
.L_x_298:
[--C-:B------:R-:W-:Y:S01]  /*c1d0*/  SHF.R.U64 R8, R4, UR11, R5.reuse ;  /* 0x0000000b04087c19 */ /* 0x100fe20008001205 */
[----:B------:R-:W-:Y:S01]  /*c1e0*/  ULDC.64 UR8, c[0x0][0x620] ;  /* 0x0001880000087ab9 */ /* 0x000fe20000000a00 */
[----:B------:R-:W-:Y:S01]  /*c1f0*/  SHF.R.U32.HI R4, RZ, UR11, R5 ;  /* 0x0000000bff047c19 */ /* 0x000fe20008011605 */
[----:B------:R-:W2:Y:S01]  /*c200*/  LDC R24, c[0x0][0x144] ;  /* 0x00005100ff187b82 */ /* 0x000ea20000000800 */
[----:B------:R-:W-:Y:S01]  /*c210*/  IADD3 R7, P1, RZ, -R8, RZ ;  /* 0x80000008ff077210 */ /* 0x000fe20007f3e0ff */
[----:B------:R-:W-:Y:S01]  /*c220*/  ULDC.64 UR12, c[0x0][0x640] ;  /* 0x00019000000c7ab9 */ /* 0x000fe20000000a00 */
[----:B0-----:R-:W-:Y:S01]  /*c230*/  I2FP.F32.U32 R9, R15 ;  /* 0x0000000f00097245 */ /* 0x001fe20000201000 */
[----:B------:R-:W-:Y:S02]  /*c240*/  ULDC UR10, c[0x0][0x608] ;  /* 0x00018200000a7ab9 */ /* 0x000fe40000000800 */
[----:B------:R-:W-:Y:S01]  /*c250*/  IMAD.X R4, RZ, RZ, ~R4, P1 ;  /* 0x000000ffff047224 */ /* 0x000fe200008e0e04 */
[----:B------:R-:W-:Y:S01]  /*c260*/  ISETP.NE.U32.AND P1, PT, RZ, UR12, PT ;  /* 0x0000000cff007c0c */ /* 0x000fe2000bf25070 */
[----:B------:R-:W0:Y:S02]  /*c270*/  LDC R21, c[0x0][0x148] ;  /* 0x00005200ff157b82 */ /* 0x000e240000000800 */
[----:B------:R-:W-:Y:S01]  /*c280*/  IMAD R6, R4, UR8, RZ ;  /* 0x0000000804067c24 */ /* 0x000fe2000f8e02ff */
[----:B------:R-:W-:Y:S01]  /*c290*/  ISETP.NE.AND.EX P1, PT, RZ, UR13, PT, P1 ;  /* 0x0000000dff007c0c */ /* 0x000fe2000bf25310 */
[----:B------:R-:W-:Y:S01]  /*c2a0*/  IMAD.WIDE.U32 R4, R7, UR8, R16 ;  /* 0x0000000807047c25 */ /* 0x000fe2000f8e0010 */
[----:B------:R-:W-:-:S03]  /*c2b0*/  ULDC UR8, c[0x0][0x150] ;  /* 0x0000540000087ab9 */ /* 0x000fc60000000800 */
[----:B------:R-:W-:Y:S02]  /*c2c0*/  IMAD R7, R7, UR9, R6 ;  /* 0x0000000907077c24 */ /* 0x000fe4000f8e0206 */
[----:B------:R-:W-:Y:S01]  /*c2d0*/  FMUL R6, R9, UR8 ;  /* 0x0000000809067c20 */ /* 0x000fe20008400000 */
[----:B------:R-:W-:Y:S01]  /*c2e0*/  ULDC UR8, c[0x0][0x618] ;  /* 0x0001860000087ab9 */ /* 0x000fe20000000800 */
[----:B------:R-:W-:Y:S01]  /*c2f0*/  ULDC UR9, c[0x0][0x154] ;  /* 0x0000550000097ab9 */ /* 0x000fe20000000800 */
[----:B------:R-:W-:-:S03]  /*c300*/  IMAD.IADD R5, R5, 0x1, R7 ;  /* 0x0000000105057824 */ /* 0x000fc600078e0207 */
[----:B------:R-:W3:Y:S02]  /*c310*/  F2I.U32.TRUNC.NTZ R6, R6 ;  /* 0x0000000600067305 */ /* 0x000ee4000020f000 */
[----:B------:R-:W-:Y:S02]  /*c320*/  SHF.R.U64 R9, R4, UR8, R5 ;  /* 0x0000000804097c19 */ /* 0x000fe40008001205 */
[----:B-1----:R-:W-:-:S05]  /*c330*/  I2FP.F32.U32 R4, R14 ;  /* 0x0000000e00047245 */ /* 0x002fca0000201000 */
[----:B------:R-:W-:Y:S01]  /*c340*/  FMUL R22, R4, UR9 ;  /* 0x0000000904167c20 */ /* 0x000fe20008400000 */
[----:B------:R-:W-:Y:S01]  /*c350*/  SHF.R.U32.HI R4, RZ, UR8, R5 ;  /* 0x00000008ff047c19 */ /* 0x000fe20008011605 */
[----:B------:R-:W-:-:S03]  /*c360*/  ULDC UR8, c[0x0][0x658] ;  /* 0x0001960000087ab9 */ /* 0x000fc60000000800 */
[--C-:B------:R-:W-:Y:S01]  /*c370*/  SHF.R.U64 R20, R9, UR10, R4.reuse ;  /* 0x0000000a09147c19 */ /* 0x100fe20008001204 */
[----:B------:R-:W1:Y:S01]  /*c380*/  F2I.U32.TRUNC.NTZ R22, R22 ;  /* 0x0000001600167305 */ /* 0x000e62000020f000 */
[----:B------:R-:W-:Y:S01]  /*c390*/  SHF.R.U32.HI R5, RZ, UR10, R4 ;  /* 0x0000000aff057c19 */ /* 0x000fe20008011604 */
[----:B---3--:R-:W-:-:S03]  /*c3a0*/  IMAD.MOV R6, RZ, RZ, -R6 ;  /* 0x000000ffff067224 */ /* 0x008fc600078e0a06 */
[----:B------:R-:W-:Y:S01]  /*c3b0*/  SHF.R.U64 R18, R20, UR8, R5 ;  /* 0x0000000814127c19 */ /* 0x000fe20008001205 */
[----:B--2---:R-:W-:Y:S01]  /*c3c0*/  IMAD R15, R24, R6, R15 ;  /* 0x00000006180f7224 */ /* 0x004fe200078e020f */
[----:B------:R-:W-:-:S03]  /*c3d0*/  SHF.R.U32.HI R23, RZ, UR8, R5 ;  /* 0x00000008ff177c19 */ /* 0x000fc60008011605 */
[----:B------:R-:W-:Y:S02]  /*c3e0*/  IMAD.MOV.U32 R4, RZ, RZ, R18 ;  /* 0x000000ffff047224 */ /* 0x000fe400078e0012 */
[----:B------:R-:W-:Y:S01]  /*c3f0*/  IMAD.MOV.U32 R5, RZ, RZ, R23 ;  /* 0x000000ffff057224 */ /* 0x000fe200078e0017 */
[----:B-1----:R-:W-:Y:S06]  /*c400*/  @!P1 BRA `(.L_x_299) ;  /* 0x0000000000289947 */ /* 0x002fec0003800000 */
[----:B------:R-:W-:Y:S02]  /*c410*/  ULDC UR8, c[0x0][0x64c] ;  /* 0x0001930000087ab9 */ /* 0x000fe40000000800 */
[----:B------:R-:W-:-:S04]  /*c420*/  IADD3 R5, P1, R18, UR8, RZ ;  /* 0x0000000812057c10 */ /* 0x000fc8000ff3e0ff */
[----:B------:R-:W-:-:S05]  /*c430*/  IADD3.X R23, RZ, R23, RZ, P1, !PT ;  /* 0x00000017ff177210 */ /* 0x000fca0000ffe4ff */
[----:B------:R-:W-:-:S04]  /*c440*/  IMAD.WIDE.U32 R6, R23, UR12, RZ ;  /* 0x0000000c17067c25 */ /* 0x000fc8000f8e00ff */
[----:B------:R-:W-:-:S04]  /*c450*/  IMAD.WIDE.U32 R6, P1, R5, UR13, R6 ;  /* 0x0000000d05067c25 */ /* 0x000fc8000f820006 */
[----:B------:R-:W-:-:S04]  /*c460*/  IMAD.WIDE.U32 R4, R5, UR12, RZ ;  /* 0x0000000c05047c25 */ /* 0x000fc8000f8e00ff */
[----:B------:R-:W-:Y:S01]  /*c470*/  IMAD.MOV.U32 R4, RZ, RZ, R7 ;  /* 0x000000ffff047224 */ /* 0x000fe200078e0007 */
[----:B------:R-:W-:Y:S01]  /*c480*/  IADD3 RZ, P3, R5, R6, RZ ;  /* 0x0000000605ff7210 */ /* 0x000fe20007f7e0ff */
[----:B------:R-:W-:-:S04]  /*c490*/  IMAD.X R5, RZ, RZ, RZ, P1 ;  /* 0x000000ffff057224 */ /* 0x000fc800008e06ff */
[----:B------:R-:W-:-:S08]  /*c4a0*/  IMAD.WIDE.U32.X R4, R23, UR13, R4, P3 ;  /* 0x0000000d17047c25 */ /* 0x000fd000098e0404 */
.L_x_299:
[----:B------:R-:W-:Y:S01]  /*c4b0*/  ISETP.NE.AND P1, PT, R2, 0x1, PT ;  /* 0x000000010200780c */ /* 0x000fe20003f25270 */
[----:B------:R-:W-:Y:S01]  /*c4c0*/  ULDC UR8, c[0x0][0x648] ;  /* 0x0001920000087ab9 */ /* 0x000fe20000000800 */
[----:B------:R-:W-:Y:S01]  /*c4d0*/  LOP3.LUT R20, R20, UR6, RZ, 0xc0, !PT ;  /* 0x0000000614147c12 */ /* 0x000fe2000f8ec0ff */
[----:B------:R-:W-:Y:S01]  /*c4e0*/  IMAD.MOV R22, RZ, RZ, -R22 ;  /* 0x000000ffff167224 */ /* 0x000fe200078e0a16 */
[----:B------:R-:W-:Y:S01]  /*c4f0*/  SHF.R.U64 R5, R4, UR8, R5 ;  /* 0x0000000804057c19 */ /* 0x000fe20008001205 */
[----:B------:R-:W-:Y:S01]  /*c500*/  ULDC UR8, c[0x0][0x638] ;  /* 0x00018e0000087ab9 */ /* 0x000fe20000000800 */
[----:B------:R-:W-:Y:S01]  /*c510*/  LOP3.LUT R9, R9, UR4, RZ, 0xc0, !PT ;  /* 0x0000000409097c12 */ /* 0x000fe2000f8ec0ff */
[----:B------:R-:W-:Y:S01]  /*c520*/  ULDC UR9, c[0x0][0x610] ;  /* 0x0001840000097ab9 */ /* 0x000fe20000000800 */
[----:B------:R-:W-:Y:S02]  /*c530*/  IMAD.MOV.U32 R4, RZ, RZ, 0x1 ;  /* 0x00000001ff047424 */ /* 0x000fe400078e00ff */
[----:B------:R-:W-:-:S02]  /*c540*/  IMAD.MOV R7, RZ, RZ, -R5 ;  /* 0x000000ffff077224 */ /* 0x000fc400078e0a05 */
[----:B------:R-:W-:Y:S02]  /*c550*/  IMAD R20, R5, UR5, R20 ;  /* 0x0000000505147c24 */ /* 0x000fe4000f8e0214 */
[----:B0-----:R-:W-:Y:S02]  /*c560*/  @P1 IMAD R15, R21, R22, R14 ;  /* 0x00000016150f1224 */ /* 0x001fe400078e020e */
[----:B------:R-:W-:Y:S01]  /*c570*/  IMAD R18, R7, UR8, R18 ;  /* 0x0000000807127c24 */ /* 0x000fe2000f8e0212 */
[----:B------:R-:W-:Y:S01]  /*c580*/  ULDC UR8, c[0x0][0x600] ;  /* 0x0001800000087ab9 */ /* 0x000fe20000000800 */
[----:B------:R-:W-:Y:S02]  /*c590*/  IMAD R15, R20, UR9, R15 ;  /* 0x00000009140f7c24 */ /* 0x000fe4000f8e020f */
[----:B------:R-:W-:-:S05]  /*c5a0*/  IMAD R18, R18, UR8, R9 ;  /* 0x0000000812127c24 */ /* 0x000fca000f8e0209 */
[----:B------:R-:W-:Y:S02]  /*c5b0*/  SEL R9, R18, R15, !P1 ;  /* 0x0000000f12097207 */ /* 0x000fe40004800000 */
[----:B------:R-:W-:-:S07]  /*c5c0*/  SEL R7, R15, R18, !P1 ;  /* 0x000000120f077207 */ /* 0x000fce0004800000 */
.L_x_297:
[----:B------:R-:W-:Y:S05]  /*c5d0*/  BSYNC B1 ;  /* 0x0000000000017941 */ /* 0x000fea0003800000 */
.L_x_296:
[----:B------:R-:W-:-:S13]  /*c5e0*/  LOP3.LUT P1, RZ, R4, 0xff, RZ, 0xc0, !PT ;  /* 0x000000ff04ff7812 */ /* 0x000fda000782c0ff */
[----:B------:R-:W-:Y:S05]  /*c5f0*/  @P1 BRA `(.L_x_300) ;  /* 0xfffffff4001c1947 */ /* 0x000fea000383ffff */
[----:B------:R-:W-:Y:S05]  /*c600*/  BSYNC B0 ;  /* 0x0000000000007941 */ /* 0x000fea0003800000 */
.L_x_288:
[----:B------:R-:W-:-:S03]  /*c610*/  UMOV UR8, 0xffffffff ;  /* 0xffffffff00087882 */ /* 0x000fc60000000000 */
[----:B------:R-:W-:Y:S05]  /*c620*/  BRA.DIV UR8, `(.L_x_301) ;  /* 0x00000006083c7947 */ /* 0x000fea000b800000 */
[----:B------:R-:W-:-:S13]  /*c630*/  ELECT P6, URZ, PT ;  /* 0x00000000003f782f */ /* 0x000fda00038c0000 */
.L_x_316:
[----:B------:R-:W-:Y:S04]  /*c640*/  BSSY B0, `(.L_x_302) ;  /* 0x0000034000007945 */ /* 0x000fe80003800000 */
[----:B------:R-:W-:Y:S05]  /*c650*/  @!P6 BRA `(.L_x_303) ;  /* 0x0000000000c8e947 */ /* 0x000fea0003800000 */
[----:B------:R-:W-:-:S04]  /*c660*/  LOP3.LUT R19, R19, 0x2, RZ, 0xfc, !PT ;  /* 0x0000000213137812 */ /* 0x000fc800078efcff */
[----:B------:R-:W-:-:S13]  /*c670*/  ISETP.NE.AND P0, PT, R19, 0x3, PT ;  /* 0x000000031300780c */ /* 0x000fda0003f05270 */
[----:B------:R-:W-:Y:S05]  /*c680*/  @!P0 BRA `(.L_x_304) ;  /* 0x0000000000048947 */ /* 0x000fea0003800000 */
[----:B------:R-:W-:Y:S01]  /*c690*/  BPT.TRAP 0x1 ;  /* 0x000000040000795c */ /* 0x000fe20000300000 */
.L_x_304:
[----:B------:R-:W0:Y:S01]  /*c6a0*/  S2R R3, SR_CgaCtaId ;  /* 0x0000000000037919 */ /* 0x000e220000008800 */
[----:B------:R-:W-:-:S04]  /*c6b0*/  MOV R2, 0x400 ;  /* 0x0000040000027802 */ /* 0x000fc80000000f00 */
[----:B0-----:R-:W-:Y:S02]  /*c6c0*/  LEA R3, R3, R2, 0x18 ;  /* 0x0000000203037211 */ /* 0x001fe400078ec0ff */
[----:B------:R-:W-:-:S03]  /*c6d0*/  SHF.L.U32 R2, R0, 0x1f, RZ ;  /* 0x0000001f00027819 */ /* 0x000fc600000006ff */
[----:B------:R-:W-:-:S05]  /*c6e0*/  VIADD R3, R3, 0x28 ;  /* 0x0000002803037836 */ /* 0x000fca0000000000 */
[C---:B------:R-:W-:Y:S01]  /*c6f0*/  LEA R7, R12.reuse, R3, 0x3 ;  /* 0x000000030c077211 */ /* 0x040fe200078e18ff */
[----:B------:R-:W-:-:S03]  /*c700*/  VIADD R12, R12, 0x1 ;  /* 0x000000010c0c7836 */ /* 0x000fc60000000000 */
[----:B------:R-:W0:Y:S02]  /*c710*/  SYNCS.PHASECHK.TRANS64.TRYWAIT P0, [R7+URZ], R2 ;  /* 0x00000002070075a7 */ /* 0x000e24000800017f */
[----:B------:R-:W-:-:S04]  /*c720*/  ISETP.NE.AND P1, PT, R12, 0x5, PT ;  /* 0x000000050c00780c */ /* 0x000fc80003f25270 */
[----:B------:R-:W-:Y:S02]  /*c730*/  SEL R5, RZ, 0x1, P1 ;  /* 0x00000001ff057807 */ /* 0x000fe40000800000 */
[----:B------:R-:W-:Y:S02]  /*c740*/  SEL R12, R12, RZ, P1 ;  /* 0x000000ff0c0c7207 */ /* 0x000fe40000800000 */
[----:B------:R-:W-:-:S03]  /*c750*/  LOP3.LUT R5, R0, R5, RZ, 0x3c, !PT ;  /* 0x0000000500057212 */ /* 0x000fc600078e3cff */
[----:B------:R-:W-:Y:S01]  /*c760*/  IMAD R9, R12, 0x8, R3 ;  /* 0x000000080c097824 */ /* 0x000fe200078e0203 */
[----:B------:R-:W-:Y:S01]  /*c770*/  SHF.L.U32 R4, R5, 0x1f, RZ ;  /* 0x0000001f05047819 */ /* 0x000fe200000006ff */
[----:B0-----:R-:W-:Y:S06]  /*c780*/  @!P0 BRA `(.L_x_305) ;  /* 0x0000000400048947 */ /* 0x001fec0003800000 */
.L_x_317:
[----:B------:R-:W1:Y:S01]  /*c790*/  SYNCS.PHASECHK.TRANS64.TRYWAIT P0, [R9+URZ], R4 ;  /* 0x00000004090075a7 */ /* 0x000e62000800017f */
[----:B------:R-:W-:-:S05]  /*c7a0*/  VIADD R0, R12, 0x1 ;  /* 0x000000010c007836 */ /* 0x000fca0000000000 */
[----:B------:R-:W-:-:S04]  /*c7b0*/  ISETP.NE.AND P1, PT, R0, 0x5, PT ;  /* 0x000000050000780c */ /* 0x000fc80003f25270 */
[----:B0-----:R-:W-:Y:S02]  /*c7c0*/  SEL R2, RZ, 0x1, P1 ;  /* 0x00000001ff027807 */ /* 0x001fe40000800000 */
[----:B------:R-:W-:Y:S02]  /*c7d0*/  SEL R0, R0, RZ, P1 ;  /* 0x000000ff00007207 */ /* 0x000fe40000800000 */
[----:B------:R-:W-:-:S03]  /*c7e0*/  LOP3.LUT R7, R5, R2, RZ, 0x3c, !PT ;  /* 0x0000000205077212 */ /* 0x000fc600078e3cff */
[----:B------:R-:W-:Y:S01]  /*c7f0*/  IMAD R6, R0, 0x8, R3 ;  /* 0x0000000800067824 */ /* 0x000fe200078e0203 */
[----:B------:R-:W-:Y:S01]  /*c800*/  SHF.L.U32 R5, R7, 0x1f, RZ ;  /* 0x0000001f07057819 */ /* 0x000fe200000006ff */
[----:B-1----:R-:W-:Y:S06]  /*c810*/  @!P0 BRA `(.L_x_306) ;  /* 0x0000000000f48947 */ /* 0x002fec0003800000 */
.L_x_318:
[----:B------:R-:W1:Y:S01]  /*c820*/  SYNCS.PHASECHK.TRANS64.TRYWAIT P0, [R6+URZ], R5 ;  /* 0x00000005060075a7 */ /* 0x000e62000800017f */
[----:B------:R-:W-:-:S05]  /*c830*/  VIADD R0, R0, 0x1 ;  /* 0x0000000100007836 */ /* 0x000fca0000000000 */
[----:B------:R-:W-:-:S04]  /*c840*/  ISETP.NE.AND P1, PT, R0, 0x5, PT ;  /* 0x000000050000780c */ /* 0x000fc80003f25270 */
[----:B------:R-:W-:Y:S02]  /*c850*/  SEL R2, RZ, 0x1, P1 ;  /* 0x00000001ff027807 */ /* 0x000fe40000800000 */
[----:B------:R-:W-:Y:S02]  /*c860*/  SEL R0, R0, RZ, P1 ;  /* 0x000000ff00007207 */ /* 0x000fe40000800000 */
[----:B------:R-:W-:-:S03]  /*c870*/  LOP3.LUT R7, R7, R2, RZ, 0x3c, !PT ;  /* 0x0000000207077212 */ /* 0x000fc600078e3cff */
[----:B0-----:R-:W-:Y:S01]  /*c880*/  IMAD R9, R0, 0x8, R3 ;  /* 0x0000000800097824 */ /* 0x001fe200078e0203 */
[----:B------:R-:W-:Y:S01]  /*c890*/  SHF.L.U32 R4, R7, 0x1f, RZ ;  /* 0x0000001f07047819 */ /* 0x000fe200000006ff */
[----:B-1----:R-:W-:Y:S06]  /*c8a0*/  @!P0 BRA `(.L_x_307) ;  /* 0x0000000000e48947 */ /* 0x002fec0003800000 */
.L_x_319:
[----:B------:R-:W1:Y:S01]  /*c8b0*/  SYNCS.PHASECHK.TRANS64.TRYWAIT P0, [R9+URZ], R4 ;  /* 0x00000004090075a7 */ /* 0x000e62000800017f */
[----:B------:R-:W-:-:S04]  /*c8c0*/  IADD3 R0, R0, 0x1, RZ ;  /* 0x0000000100007810 */ /* 0x000fc80007ffe0ff */
[----:B------:R-:W-:-:S04]  /*c8d0*/  ISETP.NE.AND P1, PT, R0, 0x5, PT ;  /* 0x000000050000780c */ /* 0x000fc80003f25270 */
[----:B------:R-:W-:Y:S02]  /*c8e0*/  SEL R2, RZ, 0x1, P1 ;  /* 0x00000001ff027807 */ /* 0x000fe40000800000 */
[----:B------:R-:W-:Y:S02]  /*c8f0*/  SEL R0, R0, RZ, P1 ;  /* 0x000000ff00007207 */ /* 0x000fe40000800000 */
[----:B------:R-:W-:Y:S01]  /*c900*/  LOP3.LUT R2, R7, R2, RZ, 0x3c, !PT ;  /* 0x0000000207027212 */ /* 0x000fe200078e3cff */
[----:B-1----:R-:W-:Y:S06]  /*c910*/  @!P0 BRA `(.L_x_308) ;  /* 0x0000000000dc8947 */ /* 0x002fec0003800000 */
.L_x_320:
[----:B------:R-:W-:Y:S01]  /*c920*/  IMAD R3, R0, 0x8, R3 ;  /* 0x0000000800037824 */ /* 0x000fe200078e0203 */
[----:B------:R-:W-:-:S07]  /*c930*/  SHF.L.U32 R0, R2, 0x1f, RZ ;  /* 0x0000001f02007819 */ /* 0x000fce00000006ff */
.L_x_309:
[----:B--2---:R2:W3:Y:S02]  /*c940*/  SYNCS.PHASECHK.TRANS64.TRYWAIT P0, [R3+URZ], R0 ;  /* 0x00000000030075a7 */ /* 0x0044e4000800017f */
[----:B---3--:R-:W-:Y:S05]  /*c950*/  @!P0 NANOSLEEP.SYNCS 0x989680 ;  /* 0x009896800000895d */ /* 0x008fea0003900000 */
[----:B------:R-:W3:Y:S02]  /*c960*/  @!P0 SYNCS.PHASECHK.TRANS64 P0, [R3+URZ], R0 ;  /* 0x00000000030085a7 */ /* 0x000ee4000800007f */
[----:B---3--:R-:W-:Y:S05]  /*c970*/  @!P0 BRA `(.L_x_309) ;  /* 0xfffffffc00f08947 */ /* 0x008fea000383ffff */
.L_x_303:
[----:B------:R-:W-:Y:S05]  /*c980*/  BSYNC B0 ;  /* 0x0000000000007941 */ /* 0x000fea0003800000 */
.L_x_302:
[----:B------:R-:W-:Y:S05]  /*c990*/  EXIT ;  /* 0x000000000000794d */ /* 0x000fea0003800000 */
.L_x_17:
[----:B---3--:R3:W4:Y:S02]  /*c9a0*/  SYNCS.PHASECHK.TRANS64.TRYWAIT P1, [R3+URZ], R0 ;  /* 0x00000000030075a7 */ /* 0x008724000802017f */
[----:B----4-:R-:W-:Y:S05]  /*c9b0*/  @!P1 NANOSLEEP.SYNCS 0x989680 ;  /* 0x009896800000995d */ /* 0x010fea0003900000 */
[----:B------:R-:W4:Y:S02]  /*c9c0*/  @!P1 SYNCS.PHASECHK.TRANS64 P1, [R3+URZ], R0 ;  /* 0x00000000030095a7 */ /* 0x000f24000802007f */
[----:B----4-:R-:W-:Y:S05]  /*c9d0*/  @!P1 BRA `(.L_x_17) ;  /* 0xfffffffc00f09947 */ /* 0x010fea000383ffff */
[----:B------:R-:W-:Y:S05]  /*c9e0*/  BRA `(.L_x_16) ;  /* 0xffffff4800107947 */ /* 0x000fea000383ffff */
.L_x_22:
[----:B-1----:R-:W-:-:S04]  /*c9f0*/  IMAD.U32 R4, RZ, RZ, UR9 ;  /* 0x00000009ff047e24 */ /* 0x002fc8000f8e00ff */
[----:B------:R1:W2:Y:S03]  /*ca00*/  SYNCS.PHASECHK.TRANS64.TRYWAIT P1, [R4+URZ], R3 ;  /* 0x00000003040075a7 */ /* 0x0002a6000802017f */
[----:B--2---:R-:W-:Y:S05]  /*ca10*/  @!P1 NANOSLEEP.SYNCS 0x989680 ;  /* 0x009896800000995d */ /* 0x004fea0003900000 */
[----:B------:R-:W2:Y:S02]  /*ca20*/  @!P1 SYNCS.PHASECHK.TRANS64 P1, [R4+URZ], R3 ;  /* 0x00000003040095a7 */ /* 0x000ea4000802007f */
[----:B--2---:R-:W-:Y:S05]  /*ca30*/  @!P1 BRA `(.L_x_22) ;  /* 0xfffffffc00ec9947 */ /* 0x004fea000383ffff */
[----:B------:R-:W-:Y:S05]  /*ca40*/  BRA `(.L_x_21) ;  /* 0xffffff5000047947 */ /* 0x000fea000383ffff */
.L_x_289:
[----:B------:R-:W-:Y:S01]  /*ca50*/  BSSY B1, `(.L_x_310) ;  /* 0x0000006000017945 */ /* 0x000fe20003800000 */
[----:B------:R-:W-:-:S07]  /*ca60*/  IMAD.MOV.U32 R15, RZ, RZ, -0x1 ;  /* 0xffffffffff0f7424 */ /* 0x000fce00078e00ff */
[----:B------:R-:W-:Y:S05]  /*ca70*/  WARPSYNC.COLLECTIVE R15, `(.L_x_311) ;  /* 0x000000000f0c7348 */ /* 0x000fea0003c00000 */
[----:B------:R-:W-:Y:S02]  /*ca80*/  ELECT P6, UR62, PT ;  /* 0x00000000003e782f */ /* 0x000fe400038c0000 */
[----:B------:R-:W-:Y:S01]  /*ca90*/  MOV R14, UR62 ;  /* 0x0000003e000e7c02 */ /* 0x000fe20008000f00 */
[----:B------:R-:W-:Y:S10]  /*caa0*/  ENDCOLLECTIVE ;  /* 0x000000000000791b */ /* 0x000ff40003800000 */
.L_x_311:
[----:B------:R-:W-:Y:S05]  /*cab0*/  BSYNC B1 ;  /* 0x0000000000017941 */ /* 0x000fea0003800000 */
.L_x_310:
[----:B------:R-:W-:Y:S05]  /*cac0*/  BRA `(.L_x_312) ;  /* 0xffffffec00f47947 */ /* 0x000fea000383ffff */
.L_x_292:
[----:B0-----:R0:W1:Y:S02]  /*cad0*/  SYNCS.PHASECHK.TRANS64.TRYWAIT P1, [R14+URZ+0x28], R7 ;  /* 0x000028070e0075a7 */ /* 0x001064000802017f */
[----:B-1----:R-:W-:Y:S05]  /*cae0*/  @!P1 NANOSLEEP.SYNCS 0x989680 ;  /* 0x009896800000995d */ /* 0x002fea0003900000 */
[----:B------:R-:W1:Y:S02]  /*caf0*/  @!P1 SYNCS.PHASECHK.TRANS64 P1, [R14+URZ+0x28], R7 ;  /* 0x000028070e0095a7 */ /* 0x000e64000802007f */
[----:B-1----:R-:W-:Y:S05]  /*cb00*/  @!P1 BRA `(.L_x_292) ;  /* 0xfffffffc00f09947 */ /* 0x002fea000383ffff */
[----:B------:R-:W-:Y:S05]  /*cb10*/  BRA `(.L_x_313) ;  /* 0xfffffff000287947 */ /* 0x000fea000383ffff */
.L_x_301:
[----:B------:R-:W-:Y:S01]  /*cb20*/  BSSY B0, `(.L_x_314) ;  /* 0x0000006000007945 */ /* 0x000fe20003800000 */
[----:B------:R-:W-:-:S07]  /*cb30*/  IMAD.MOV.U32 R15, RZ, RZ, -0x1 ;  /* 0xffffffffff0f7424 */ /* 0x000fce00078e00ff */
[----:B------:R-:W-:Y:S05]  /*cb40*/  WARPSYNC.COLLECTIVE R15, `(.L_x_315) ;  /* 0x000000000f0c7348 */ /* 0x000fea0003c00000 */
[----:B------:R-:W-:Y:S02]  /*cb50*/  ELECT P6, UR62, PT ;  /* 0x00000000003e782f */ /* 0x000fe400038c0000 */
[----:B------:R-:W-:Y:S01]  /*cb60*/  MOV R14, UR62 ;  /* 0x0000003e000e7c02 */ /* 0x000fe20008000f00 */
[----:B------:R-:W-:Y:S10]  /*cb70*/  ENDCOLLECTIVE ;  /* 0x000000000000791b */ /* 0x000ff40003800000 */
.L_x_315:
[----:B------:R-:W-:Y:S05]  /*cb80*/  BSYNC B0 ;  /* 0x0000000000007941 */ /* 0x000fea0003800000 */
.L_x_314:
[----:B------:R-:W-:Y:S05]  /*cb90*/  BRA `(.L_x_316) ;  /* 0xfffffff800a87947 */ /* 0x000fea000383ffff */
.L_x_305:
[----:B0-----:R0:W1:Y:S02]  /*cba0*/  SYNCS.PHASECHK.TRANS64.TRYWAIT P0, [R7+URZ], R2 ;  /* 0x00000002070075a7 */ /* 0x001064000800017f */
[----:B-1----:R-:W-:Y:S05]  /*cbb0*/  @!P0 NANOSLEEP.SYNCS 0x989680 ;  /* 0x009896800000895d */ /* 0x002fea0003900000 */
[----:B------:R-:W1:Y:S02]  /*cbc0*/  @!P0 SYNCS.PHASECHK.TRANS64 P0, [R7+URZ], R2 ;  /* 0x00000002070085a7 */ /* 0x000e64000800007f */
[----:B-1----:R-:W-:Y:S05]  /*cbd0*/  @!P0 BRA `(.L_x_305) ;  /* 0xfffffffc00f08947 */ /* 0x002fea000383ffff */
[----:B------:R-:W-:Y:S05]  /*cbe0*/  BRA `(.L_x_317) ;  /* 0xfffffff800e87947 */ /* 0x000fea000383ffff */
.L_x_306:
[----:B0-----:R0:W1:Y:S02]  /*cbf0*/  SYNCS.PHASECHK.TRANS64.TRYWAIT P0, [R9+URZ], R4 ;  /* 0x00000004090075a7 */ /* 0x001064000800017f */
[----:B-1----:R-:W-:Y:S05]  /*cc00*/  @!P0 NANOSLEEP.SYNCS 0x989680 ;  /* 0x009896800000895d */ /* 0x002fea0003900000 */
[----:B------:R-:W1:Y:S02]  /*cc10*/  @!P0 SYNCS.PHASECHK.TRANS64 P0, [R9+URZ], R4 ;  /* 0x00000004090085a7 */ /* 0x000e64000800007f */
[----:B-1----:R-:W-:Y:S05]  /*cc20*/  @!P0 BRA `(.L_x_306) ;  /* 0xfffffffc00f08947 */ /* 0x002fea000383ffff */
[----:B------:R-:W-:Y:S05]  /*cc30*/  BRA `(.L_x_318) ;  /* 0xfffffff800f87947 */ /* 0x000fea000383ffff */
.L_x_307:
[----:B0-----:R0:W1:Y:S02]  /*cc40*/  SYNCS.PHASECHK.TRANS64.TRYWAIT P0, [R6+URZ], R5 ;  /* 0x00000005060075a7 */ /* 0x001064000800017f */
[----:B-1----:R-:W-:Y:S05]  /*cc50*/  @!P0 NANOSLEEP.SYNCS 0x989680 ;  /* 0x009896800000895d */ /* 0x002fea0003900000 */
[----:B------:R-:W1:Y:S02]  /*cc60*/  @!P0 SYNCS.PHASECHK.TRANS64 P0, [R6+URZ], R5 ;  /* 0x00000005060085a7 */ /* 0x000e64000800007f */
[----:B-1----:R-:W-:Y:S05]  /*cc70*/  @!P0 BRA `(.L_x_307) ;  /* 0xfffffffc00f08947 */ /* 0x002fea000383ffff */
[----:B------:R-:W-:Y:S05]  /*cc80*/  BRA `(.L_x_319) ;  /* 0xfffffffc00087947 */ /* 0x000fea000383ffff */
.L_x_308:
[----:B-1----:R1:W2:Y:S02]  /*cc90*/  SYNCS.PHASECHK.TRANS64.TRYWAIT P0, [R9+URZ], R4 ;  /* 0x00000004090075a7 */ /* 0x0022a4000800017f */
[----:B--2---:R-:W-:Y:S05]  /*cca0*/  @!P0 NANOSLEEP.SYNCS 0x989680 ;  /* 0x009896800000895d */ /* 0x004fea0003900000 */
[----:B------:R-:W2:Y:S02]  /*ccb0*/  @!P0 SYNCS.PHASECHK.TRANS64 P0, [R9+URZ], R4 ;  /* 0x00000004090085a7 */ /* 0x000ea4000800007f */
[----:B--2---:R-:W-:Y:S05]  /*ccc0*/  @!P0 BRA `(.L_x_308) ;  /* 0xfffffffc00f08947 */ /* 0x004fea000383ffff */
[----:B------:R-:W-:Y:S05]  /*ccd0*/  BRA `(.L_x_320) ;  /* 0xfffffffc00107947 */ /* 0x000fea000383ffff */
.L_x_321:
[----:B------:R-:W-:-:S00]  /*cce0*/  BRA `(.L_x_321) ;  /* 0xfffffffc00fc7947 */ /* 0x000fc0000383ffff */
[----:B------:R-:W-:-:S00]  /*ccf0*/  NOP ;  /* 0x0000000000007918 */ /* 0x000fc00000000000 */
        /* <DEDUP_REMOVED lines=8> */
.L_x_322:


//--------------------- .nv.global.init           --------------------------
	.section	.nv.global.init,"aw",@progbits
.nv.global.init:
	.type		$str$22,@object
	.size		$str$22,($str$23 - $str$22)
$str$22:
        /*0000*/ 	.byte	0x6b, 0x5f, 0x74, 0x69, 0x6c, 0x65, 0x5f, 0x63, 0x6f, 0x75, 0x6e, 0x74, 0x20, 0x3e, 0x3d, 0x20
        /*0010*/ 	.byte	0x31, 0x00
	.type		$str$23,@object
	.size		$str$23,(__unnamed_1 - $str$23)
$str$23:
        /*0012*/ 	.byte	0x2f, 0x74, 0x6d, 0x70, 0x2f, 0x63, 0x75, 0x74, 0x6c, 0x61, 0x73, 0x73, 0x5f, 0x73, 0x77, 0x65
        /*0022*/ 	.byte	0x65, 0x70, 0x5f, 0x73, 0x72, 0x63, 0x2f, 0x69, 0x6e, 0x63, 0x6c, 0x75, 0x64, 0x65, 0x2f, 0x63
        /*0032*/ 	.byte	0x75, 0x74, 0x6c, 0x61, 0x73, 0x73, 0x2f, 0x67, 0x65, 0x6d, 0x6d, 0x2f, 0x63, 0x6f, 0x6c, 0x6c
        /*0042*/ 	.byte	0x65, 0x63, 0x74, 0x69, 0x76, 0x65, 0x2f, 0x73, 0x6d, 0x39, 0x30, 0x5f, 0x6d, 0x6d, 0x61, 0x5f
        /*0052*/ 	.byte	0x74, 0x6d, 0x61, 0x5f, 0x67, 0x6d, 0x6d, 0x61, 0x5f, 0x73, 0x73, 0x5f, 0x77, 0x61, 0x72, 0x70
        /*0062*/ 	.byte	0x73, 0x70, 0x65, 0x63, 0x69, 0x61, 0x6c, 0x69, 0x7a, 0x65, 0x64, 0x2e, 0x68, 0x70, 0x70, 0x00
	.type		__unnamed_1,@object
	.size		__unnamed_1,(.L_0 - __unnamed_1)
__unnamed_1:
        /*0072*/ 	.byte	0x76, 0x6f, 0x69, 0x64, 0x20, 0x63, 0x75, 0x74, 0x6c, 0x61, 0x73, 0x73, 0x3a, 0x3a, 0x67, 0x65
        /* <DEDUP_REMOVED lines=179> */
        /*0bb2*/ 	.byte	0x74, 0x65, 0x3a, 0x3a, 0x69, 0x64, 0x65, 0x6e, 0x74, 0x69, 0x74, 0x79, 0x5d, 0x00
.L_0:


//--------------------- .nv.shared._ZN7cutlass13device_kernelINS_4gemm6kernel13GemmUniversalIN4cute5tupleIJiiiiEEENS1_10collective13CollectiveMmaINS1_34MainloopSm90TmaGmmaWarpSpecializedILi5ENS5_IJNS4_1CILi1EEESB_SB_EEENS1_35KernelTmaWarpSpecializedCooperativeEEENS5_IJNSA_ILi256EEENSA_ILi128EEESG_EEENS_6half_tENS5_IJlSB_lEEESI_SJ_NS4_8TiledMMAINS4_8MMA_AtomIJNS4_4SM904GMMA26MMA_64x128x16_F32F16F16_SSILNSN_5MajorE0ELSP_0ELNSN_7ScaleInE1ELSQ_1EEEEEENS4_6LayoutINS5_IJNSA_ILi2EEESB_SB_EEENS5_IJSB_NSA_ILi0EEESW_EEEEENS5_IJNS4_10UnderscoreESZ_SZ_EEEEENS4_13SM90_TMA_LOADENS4_14ComposedLayoutINS4_7SwizzleILi3ELi4ELi3EEENS4_18smem_ptr_flag_bitsILi16EEENST_INS5_IJNSA_ILi8EEENSA_ILi64EEEEEENS5_IJS19_SB_EEEEEEEvNS4_8identityES12_S1D_vS1E_EENS_8epilogue10collective6detail29Sm90TmaWarpSpecializedAdapterINS1H_15DefaultEpilogueISI_SJ_SJ_NS1G_6thread17LinearCombinationISI_Li1EffLNS1L_9ScaleType4KindE0ELNS_15FloatRoundStyleE2ESI_EENS1_15EpilogueDefaultEEEEEvvEEEEvNT_6ParamsE --------------------------
	.section	.nv.shared._ZN7cutlass13device_kernelINS_4gemm6kernel13GemmUniversalIN4cute5tupleIJiiiiEEENS1_10collective13CollectiveMmaINS1_34MainloopSm90TmaGmmaWarpSpecializedILi5ENS5_IJNS4_1CILi1EEESB_SB_EEENS1_35KernelTmaWarpSpecializedCooperativeEEENS5_IJNSA_ILi256EEENSA_ILi128EEESG_EEENS_6half_tENS5_IJlSB_lEEESI_SJ_NS4_8TiledMMAINS4_8MMA_AtomIJNS4_4SM904GMMA26MMA_64x128x16_F32F16F16_SSILNSN_5MajorE0ELSP_0ELNSN_7ScaleInE1ELSQ_1EEEEEENS4_6LayoutINS5_IJNSA_ILi2EEESB_SB_EEENS5_IJSB_NSA_ILi0EEESW_EEEEENS5_IJNS4_10UnderscoreESZ_SZ_EEEEENS4_13SM90_TMA_LOADENS4_14ComposedLayoutINS4_7SwizzleILi3ELi4ELi3EEENS4_18smem_ptr_flag_bitsILi16EEENST_INS5_IJNSA_ILi8EEENSA_ILi64EEEEEENS5_IJS19_SB_EEEEEEEvNS4_8identityES12_S1D_vS1E_EENS_8epilogue10collective6detail29Sm90TmaWarpSpecializedAdapterINS1H_15DefaultEpilogueISI_SJ_SJ_NS1G_6thread17LinearCombinationISI_Li1EffLNS1L_9ScaleType4KindE0ELNS_15FloatRoundStyleE2ESI_EENS1_15EpilogueDefaultEEEEEvvEEEEvNT_6ParamsE,"aw",@nobits
	.sectionflags	@""
	.align	16
	.zero		1024


//--------------------- .nv.shared.reserved.0     --------------------------
	.section	.nv.shared.reserved.0,"aw",@nobits
	.weak		__nv_reservedSMEM_offset_0_alias
	.size		__nv_reservedSMEM_offset_0_alias, 0, 0
	.other		__nv_reservedSMEM_offset_0_alias,@"STO_CUDA_RESERVED_SHARED STV_DEFAULT"
__nv_reservedSMEM_offset_0_alias:
	.zero		0


//--------------------- .nv.global                --------------------------
	.section	.nv.global,"aw",@nobits
.nv.global:
	.type		_ZN39_INTERNAL_6a4ad456_4_k_cu_20a794b9_33044cute1_E,@object
	.size		_ZN39_INTERNAL_6a4ad456_4_k_cu_20a794b9_33044cute1_E,(_ZN39_INTERNAL_6a4ad456_4_k_cu_20a794b9_33044cuda3std3__45__cpo6cbeginE - _ZN39_INTERNAL_6a4ad456_4_k_cu_20a794b9_33044cute1_E)
_ZN39_INTERNAL_6a4ad456_4_k_cu_20a794b9_33044cute1_E:
	.zero		1
	.type		_ZN39_INTERNAL_6a4ad456_4_k_cu_20a794b9_33044cuda3std3__45__cpo6cbeginE,@object
	.size		_ZN39_INTERNAL_6a4ad456_4_k_cu_20a794b9_33044cuda3std3__45__cpo6cbeginE,(_ZN39_INTERNAL_6a4ad456_4_k_cu_20a794b9_33044cuda3std3__48in_placeE - _ZN39_INTERNAL_6a4ad456_4_k_cu_20a794b9_33044cuda3std3__45__cpo6cbeginE)
_ZN39_INTERNAL_6a4ad456_4_k_cu_20a794b9_33044cuda3std3__45__cpo6cbeginE:
	.zero		1
	.type		_ZN39_INTERNAL_6a4ad456_4_k_cu_20a794b9_33044cuda3std3__48in_placeE,@object
	.size		_ZN39_INTERNAL_6a4ad456_4_k_cu_20a794b9_33044cuda3std3__48in_placeE,(_ZN39_INTERNAL_6a4ad456_4_k_cu_20a794b9_33044cuda3std6ranges3__45__cpo9iter_moveE - _ZN39_INTERNAL_6a4ad456_4_k_cu_20a794b9_33044cuda3std3__48in_placeE)
_ZN39_INTERNAL_6a4ad456_4_k_cu_20a794b9_33044cuda3std3__48in_placeE:
	.zero		1
	.type		_ZN39_INTERNAL_6a4ad456_4_k_cu_20a794b9_33044cuda3std6ranges3__45__cpo9iter_moveE,@object
	.size		_ZN39_INTERNAL_6a4ad456_4_k_cu_20a794b9_33044cuda3std6ranges3__45__cpo9iter_moveE,(_ZN39_INTERNAL_6a4ad456_4_k_cu_20a794b9_33044cuda3std3__45__cpo5beginE - _ZN39_INTERNAL_6a4ad456_4_k_cu_20a794b9_33044cuda3std6ranges3__45__cpo9iter_moveE)
_ZN39_INTERNAL_6a4ad456_4_k_cu_20a794b9_33044cuda3std6ranges3__45__cpo9iter_moveE:
	.zero		1
	.type		_ZN39_INTERNAL_6a4ad456_4_k_cu_20a794b9_33044cuda3std3__45__cpo5beginE,@object
	.size		_ZN39_INTERNAL_6a4ad456_4_k_cu_20a794b9_33044cuda3std3__45__cpo5beginE,(_ZN39_INTERNAL_6a4ad456_4_k_cu_20a794b9_33044cuda3std3__441_GLOBAL__N__6a4ad456_4_k_cu_20a794b9_33046ignoreE - _ZN39_INTERNAL_6a4ad456_4_k_cu_20a794b9_33044cuda3std3__45__cpo5beginE)
_ZN39_INTERNAL_6a4ad456_4_k_cu_20a794b9_33044cuda3std3__45__cpo5beginE:
	.zero		1
	.type		_ZN39_INTERNAL_6a4ad456_4_k_cu_20a794b9_33044cuda3std3__441_GLOBAL__N__6a4ad456_4_k_cu_20a794b9_33046ignoreE,@object
	.size		_ZN39_INTERNAL_6a4ad456_4_k_cu_20a794b9_33044cuda3std3__441_GLOBAL__N__6a4ad456_4_k_cu_20a794b9_33046ignoreE,(_ZN39_INTERNAL_6a4ad456_4_k_cu_20a794b9_33044cute7productE - _ZN39_INTERNAL_6a4ad456_4_k_cu_20a794b9_33044cuda3std3__441_GLOBAL__N__6a4ad456_4_k_cu_20a794b9_33046ignoreE)
_ZN39_INTERNAL_6a4ad456_4_k_cu_20a794b9_33044cuda3std3__441_GLOBAL__N__6a4ad456_4_k_cu_20a794b9_33046ignoreE:
	.zero		1
	.type		_ZN39_INTERNAL_6a4ad456_4_k_cu_20a794b9_33044cute7productE,@object
	.size		_ZN39_INTERNAL_6a4ad456_4_k_cu_20a794b9_33044cute7productE,(_ZN39_INTERNAL_6a4ad456_4_k_cu_20a794b9_33044cuda3std3__45__cpo3endE - _ZN39_INTERNAL_6a4ad456_4_k_cu_20a794b9_33044cute7productE)
_ZN39_INTERNAL_6a4ad456_4_k_cu_20a794b9_33044cute7productE:
	.zero		1
	.type		_ZN39_INTERNAL_6a4ad456_4_k_cu_20a794b9_33044cuda3std3__45__cpo3endE,@object
	.size		_ZN39_INTERNAL_6a4ad456_4_k_cu_20a794b9_33044cuda3std3__45__cpo3endE,(_ZN39_INTERNAL_6a4ad456_4_k_cu_20a794b9_33044cuda3std3__419piecewise_constructE - _ZN39_INTERNAL_6a4ad456_4_k_cu_20a794b9_33044cuda3std3__45__cpo3endE)
_ZN39_INTERNAL_6a4ad456_4_k_cu_20a794b9_33044cuda3std3__45__cpo3endE:
	.zero		1
	.type		_ZN39_INTERNAL_6a4ad456_4_k_cu_20a794b9_33044cuda3std3__419piecewise_constructE,@object
	.size		_ZN39_INTERNAL_6a4ad456_4_k_cu_20a794b9_33044cuda3std3__419piecewise_constructE,(_ZN39_INTERNAL_6a4ad456_4_k_cu_20a794b9_33044cuda3std3__45__cpo4cendE - _ZN39_INTERNAL_6a4ad456_4_k_cu_20a794b9_33044cuda3std3__419piecewise_constructE)
_ZN39_INTERNAL_6a4ad456_4_k_cu_20a794b9_33044cuda3std3__419piecewise_constructE:
	.zero		1
	.type		_ZN39_INTERNAL_6a4ad456_4_k_cu_20a794b9_33044cuda3std3__45__cpo4cendE,@object
	.size		_ZN39_INTERNAL_6a4ad456_4_k_cu_20a794b9_33044cuda3std3__45__cpo4cendE,(_ZN39_INTERNAL_6a4ad456_4_k_cu_20a794b9_33044cuda3std6ranges3__45__cpo4swapE - _ZN39_INTERNAL_6a4ad456_4_k_cu_20a794b9_33044cuda3std3__45__cpo4cendE)
_ZN39_INTERNAL_6a4ad456_4_k_cu_20a794b9_33044cuda3std3__45__cpo4cendE:
	.zero		1
	.type		_ZN39_INTERNAL_6a4ad456_4_k_cu_20a794b9_33044cuda3std6ranges3__45__cpo4swapE,@object
	.size		_ZN39_INTERNAL_6a4ad456_4_k_cu_20a794b9_33044cuda3std6ranges3__45__cpo4swapE,(.L_8 - _ZN39_INTERNAL_6a4ad456_4_k_cu_20a794b9_33044cuda3std6ranges3__45__cpo4swapE)
_ZN39_INTERNAL_6a4ad456_4_k_cu_20a794b9_33044cuda3std6ranges3__45__cpo4swapE:
	.zero		1
.L_8:


//--------------------- .nv.constant0._ZN7cutlass13device_kernelINS_4gemm6kernel13GemmUniversalIN4cute5tupleIJiiiiEEENS1_10collective13CollectiveMmaINS1_34MainloopSm90TmaGmmaWarpSpecializedILi5ENS5_IJNS4_1CILi1EEESB_SB_EEENS1_35KernelTmaWarpSpecializedCooperativeEEENS5_IJNSA_ILi256EEENSA_ILi128EEESG_EEENS_6half_tENS5_IJlSB_lEEESI_SJ_NS4_8TiledMMAINS4_8MMA_AtomIJNS4_4SM904GMMA26MMA_64x128x16_F32F16F16_SSILNSN_5MajorE0ELSP_0ELNSN_7ScaleInE1ELSQ_1EEEEEENS4_6LayoutINS5_IJNSA_ILi2EEESB_SB_EEENS5_IJSB_NSA_ILi0EEESW_EEEEENS5_IJNS4_10UnderscoreESZ_SZ_EEEEENS4_13SM90_TMA_LOADENS4_14ComposedLayoutINS4_7SwizzleILi3ELi4ELi3EEENS4_18smem_ptr_flag_bitsILi16EEENST_INS5_IJNSA_ILi8EEENSA_ILi64EEEEEENS5_IJS19_SB_EEEEEEEvNS4_8identityES12_S1D_vS1E_EENS_8epilogue10collective6detail29Sm90TmaWarpSpecializedAdapterINS1H_15DefaultEpilogueISI_SJ_SJ_NS1G_6thread17LinearCombinationISI_Li1EffLNS1L_9ScaleType4KindE0ELNS_15FloatRoundStyleE2ESI_EENS1_15EpilogueDefaultEEEEEvvEEEEvNT_6ParamsE --------------------------
	.section	.nv.constant0._ZN7cutlass13device_kernelINS_4gemm6kernel13GemmUniversalIN4cute5tupleIJiiiiEEENS1_10collective13CollectiveMmaINS1_34MainloopSm90TmaGmmaWarpSpecializedILi5ENS5_IJNS4_1CILi1EEESB_SB_EEENS1_35KernelTmaWarpSpecializedCooperativeEEENS5_IJNSA_ILi256EEENSA_ILi128EEESG_EEENS_6half_tENS5_IJlSB_lEEESI_SJ_NS4_8TiledMMAINS4_8MMA_AtomIJNS4_4SM904GMMA26MMA_64x128x16_F32F16F16_SSILNSN_5MajorE0ELSP_0ELNSN_7ScaleInE1ELSQ_1EEEEEENS4_6LayoutINS5_IJNSA_ILi2EEESB_SB_EEENS5_IJSB_NSA_ILi0EEESW_EEEEENS5_IJNS4_10UnderscoreESZ_SZ_EEEEENS4_13SM90_TMA_LOADENS4_14ComposedLayoutINS4_7SwizzleILi3ELi4ELi3EEENS4_18smem_ptr_flag_bitsILi16EEENST_INS5_IJNSA_ILi8EEENSA_ILi64EEEEEENS5_IJS19_SB_EEEEEEEvNS4_8identityES12_S1D_vS1E_EENS_8epilogue10collective6detail29Sm90TmaWarpSpecializedAdapterINS1H_15DefaultEpilogueISI_SJ_SJ_NS1G_6thread17LinearCombinationISI_Li1EffLNS1L_9ScaleType4KindE0ELNS_15FloatRoundStyleE2ESI_EENS1_15EpilogueDefaultEEEEEvvEEEEvNT_6ParamsE,"a",@progbits
	.sectionflags	@""
	.align	4
.nv.constant0._ZN7cutlass13device_kernelINS_4gemm6kernel13GemmUniversalIN4cute5tupleIJiiiiEEENS1_10collective13CollectiveMmaINS1_34MainloopSm90TmaGmmaWarpSpecializedILi5ENS5_IJNS4_1CILi1EEESB_SB_EEENS1_35KernelTmaWarpSpecializedCooperativeEEENS5_IJNSA_ILi256EEENSA_ILi128EEESG_EEENS_6half_tENS5_IJlSB_lEEESI_SJ_NS4_8TiledMMAINS4_8MMA_AtomIJNS4_4SM904GMMA26MMA_64x128x16_F32F16F16_SSILNSN_5MajorE0ELSP_0ELNSN_7ScaleInE1ELSQ_1EEEEEENS4_6LayoutINS5_IJNSA_ILi2EEESB_SB_EEENS5_IJSB_NSA_ILi0EEESW_EEEEENS5_IJNS4_10UnderscoreESZ_SZ_EEEEENS4_13SM90_TMA_LOADENS4_14ComposedLayoutINS4_7SwizzleILi3ELi4ELi3EEENS4_18smem_ptr_flag_bitsILi16EEENST_INS5_IJNSA_ILi8EEENSA_ILi64EEEEEENS5_IJS19_SB_EEEEEEEvNS4_8identityES12_S1D_vS1E_EENS_8epilogue10collective6detail29Sm90TmaWarpSpecializedAdapterINS1H_15DefaultEpilogueISI_SJ_SJ_NS1G_6thread17LinearCombinationISI_Li1EffLNS1L_9ScaleType4KindE0ELNS_15FloatRoundStyleE2ESI_EENS1_15EpilogueDefaultEEEEEvvEEEEvNT_6ParamsE:
	.zero		1664


//--------------------- SYMBOLS --------------------------

	.type		.nv.reservedSmem.offset0,@object
	.size		.nv.reservedSmem.offset0,0x4
	.type		__assertfail,@function
